	.target	sm_103a

	.elftype	@"ET_EXEC"


//--------------------- .note.nv.tkinfo           --------------------------
	.section	.note.nv.tkinfo,"",@"SHT_NOTE"
	.sectionflags	@"SHF_NOTE_NV_TKINFO"
	.tkinfo
        /*0018*/ 	.word	0x00000002
        /*0030*/ 	.string	""
        /*0030*/ 	.string	"ptxas"
        /*0030*/ 	.string	"Cuda compilation tools, release 13.0, V13.0.88"
        /*0030*/ 	.string	"Build cuda_13.0.r13.0/compiler.36424714_0"
        /*0030*/ 	.string	"-arch sm_103a -m 64 "



//--------------------- .note.nv.cuinfo           --------------------------
	.section	.note.nv.cuinfo,"",@"SHT_NOTE"
	.sectionflags	@"SHF_NOTE_NV_CUINFO"
        /*0018*/ 	.short	0x0002
        /*001a*/ 	.short	0x0067
        /*001c*/ 	.short	0x0082
	.zero		2


//--------------------- .nv.info                  --------------------------
	.section	.nv.info,"",@"SHT_CUDA_INFO"
	.align	4


	//----- nvinfo : EIATTR_REGCOUNT
	.align		4
        /*0000*/ 	.byte	0x04, 0x2f
        /*0002*/ 	.short	(.L_12 - .L_11)
	.align		4
.L_11:
        /*0004*/ 	.word	index@(_ZN7cutlass13device_kernelIN5flash19enable_sm80_to_sm89INS1_16FlashAttnFwdSm80INS1_25CollectiveMainloopFwdSm80ILi8ELi2ELb0EN4cute5tupleIJNS5_1CILi128EEENS7_ILi64EEENS7_ILi192EEEEEELi192ENS_6half_tEfNS_4arch4Sm80ELb1ELb0ELb1ELb1ELb1ELb1ELb1ELb1EEENS1_21CollectiveEpilogueFwdINS6_IJS8_SA_S9_EEENS6_IJNS7_ILi1EEESI_SI_EEESC_SE_Li256ELb1ELb1ELb1ELb0EEENS1_36VarlenDynamicPersistentTileSchedulerILi128ELi64ELi256ELi256ELb1ELb1ELb0ELb1ELb1ELb1EEEEEEEEEvNT_6ParamsE)
        /*0008*/ 	.word	0x00000004


	//----- nvinfo : EIATTR_FRAME_SIZE
	.align		4
.L_12:
        /*000c*/ 	.byte	0x04, 0x11
        /*000e*/ 	.short	(.L_14 - .L_13)
	.align		4
.L_13:
        /*0010*/ 	.word	index@(_ZN7cutlass13device_kernelIN5flash19enable_sm80_to_sm89INS1_16FlashAttnFwdSm80INS1_25CollectiveMainloopFwdSm80ILi8ELi2ELb0EN4cute5tupleIJNS5_1CILi128EEENS7_ILi64EEENS7_ILi192EEEEEELi192ENS_6half_tEfNS_4arch4Sm80ELb1ELb0ELb1ELb1ELb1ELb1ELb1ELb1EEENS1_21CollectiveEpilogueFwdINS6_IJS8_SA_S9_EEENS6_IJNS7_ILi1EEESI_SI_EEESC_SE_Li256ELb1ELb1ELb1ELb0EEENS1_36VarlenDynamicPersistentTileSchedulerILi128ELi64ELi256ELi256ELb1ELb1ELb0ELb1ELb1ELb1EEEEEEEEEvNT_6ParamsE)
        /*0014*/ 	.word	0x00000000


	//----- nvinfo : EIATTR_REGCOUNT
	.align		4
.L_14:
        /*0018*/ 	.byte	0x04, 0x2f
        /*001a*/ 	.short	(.L_16 - .L_15)
	.align		4
.L_15:
        /*001c*/ 	.word	index@(_ZN7cutlass13device_kernelIN5flash19enable_sm80_to_sm89INS1_16FlashAttnFwdSm80INS1_25CollectiveMainloopFwdSm80ILi8ELi2ELb0EN4cute5tupleIJNS5_1CILi128EEENS7_ILi64EEENS7_ILi192EEEEEELi192ENS_6half_tEfNS_4arch4Sm80ELb1ELb0ELb1ELb1ELb1ELb0ELb1ELb1EEENS1_21CollectiveEpilogueFwdINS6_IJS8_SA_S9_EEENS6_IJNS7_ILi1EEESI_SI_EEESC_SE_Li256ELb1ELb1ELb1ELb0EEENS1_36VarlenDynamicPersistentTileSchedulerILi128ELi64ELi256ELi256ELb1ELb1ELb0ELb1ELb1ELb1EEEEEEEEEvNT_6ParamsE)
        /*0020*/ 	.word	0x00000004


	//----- nvinfo : EIATTR_FRAME_SIZE
	.align		4
.L_16:
        /*0024*/ 	.byte	0x04, 0x11
        /*0026*/ 	.short	(.L_18 - .L_17)
	.align		4
.L_17:
        /*0028*/ 	.word	index@(_ZN7cutlass13device_kernelIN5flash19enable_sm80_to_sm89INS1_16FlashAttnFwdSm80INS1_25CollectiveMainloopFwdSm80ILi8ELi2ELb0EN4cute5tupleIJNS5_1CILi128EEENS7_ILi64EEENS7_ILi192EEEEEELi192ENS_6half_tEfNS_4arch4Sm80ELb1ELb0ELb1ELb1ELb1ELb0ELb1ELb1EEENS1_21CollectiveEpilogueFwdINS6_IJS8_SA_S9_EEENS6_IJNS7_ILi1EEESI_SI_EEESC_SE_Li256ELb1ELb1ELb1ELb0EEENS1_36VarlenDynamicPersistentTileSchedulerILi128ELi64ELi256ELi256ELb1ELb1ELb0ELb1ELb1ELb1EEEEEEEEEvNT_6ParamsE)
        /*002c*/ 	.word	0x00000000


	//----- nvinfo : EIATTR_REGCOUNT
	.align		4
.L_18:
        /*0030*/ 	.byte	0x04, 0x2f
        /*0032*/ 	.short	(.L_20 - .L_19)
	.align		4
.L_19:
        /*0034*/ 	.word	index@(_ZN7cutlass13device_kernelIN5flash19enable_sm80_to_sm89INS1_16FlashAttnFwdSm80INS1_25CollectiveMainloopFwdSm80ILi8ELi2ELb0EN4cute5tupleIJNS5_1CILi128EEENS7_ILi64EEENS7_ILi192EEEEEELi192ENS_6half_tEfNS_4arch4Sm80ELb1ELb0ELb1ELb0ELb1ELb0ELb1ELb1EEENS1_21CollectiveEpilogueFwdINS6_IJS8_SA_S9_EEENS6_IJNS7_ILi1EEESI_SI_EEESC_SE_Li256ELb0ELb1ELb1ELb0EEENS1_30DynamicPersistentTileSchedulerILi256ELi256ELb1ELb1ELb0EEEEEEEEEvNT_6ParamsE)
        /*0038*/ 	.word	0x00000004


	//----- nvinfo : EIATTR_FRAME_SIZE
	.align		4
.L_20:
        /*003c*/ 	.byte	0x04, 0x11
        /*003e*/ 	.short	(.L_22 - .L_21)
	.align		4
.L_21:
        /*0040*/ 	.word	index@(_ZN7cutlass13device_kernelIN5flash19enable_sm80_to_sm89INS1_16FlashAttnFwdSm80INS1_25CollectiveMainloopFwdSm80ILi8ELi2ELb0EN4cute5tupleIJNS5_1CILi128EEENS7_ILi64EEENS7_ILi192EEEEEELi192ENS_6half_tEfNS_4arch4Sm80ELb1ELb0ELb1ELb0ELb1ELb0ELb1ELb1EEENS1_21CollectiveEpilogueFwdINS6_IJS8_SA_S9_EEENS6_IJNS7_ILi1EEESI_SI_EEESC_SE_Li256ELb0ELb1ELb1ELb0EEENS1_30DynamicPersistentTileSchedulerILi256ELi256ELb1ELb1ELb0EEEEEEEEEvNT_6ParamsE)
        /*0044*/ 	.word	0x00000000


	//----- nvinfo : EIATTR_REGCOUNT
	.align		4
.L_22:
        /*0048*/ 	.byte	0x04, 0x2f
        /*004a*/ 	.short	(.L_24 - .L_23)
	.align		4
.L_23:
        /*004c*/ 	.word	index@(_ZN7cutlass13device_kernelIN5flash19enable_sm80_to_sm89INS1_16FlashAttnFwdSm80INS1_25CollectiveMainloopFwdSm80ILi8ELi2ELb0EN4cute5tupleIJNS5_1CILi128EEENS7_ILi64EEENS7_ILi192EEEEEELi192ENS_6half_tEfNS_4arch4Sm80ELb0ELb1ELb1ELb1ELb1ELb1ELb1ELb1EEENS1_21CollectiveEpilogueFwdINS6_IJS8_SA_S9_EEENS6_IJNS7_ILi1EEESI_SI_EEESC_SE_Li256ELb1ELb1ELb1ELb0EEENS1_36VarlenDynamicPersistentTileSchedulerILi128ELi64ELi256ELi256ELb1ELb1ELb0ELb1ELb0ELb1EEEEEEEEEvNT_6ParamsE)
        /*0050*/ 	.word	0x00000004


	//----- nvinfo : EIATTR_FRAME_SIZE
	.align		4
.L_24:
        /*0054*/ 	.byte	0x04, 0x11
        /*0056*/ 	.short	(.L_26 - .L_25)
	.align		4
.L_25:
        /*0058*/ 	.word	index@(_ZN7cutlass13device_kernelIN5flash19enable_sm80_to_sm89INS1_16FlashAttnFwdSm80INS1_25CollectiveMainloopFwdSm80ILi8ELi2ELb0EN4cute5tupleIJNS5_1CILi128EEENS7_ILi64EEENS7_ILi192EEEEEELi192ENS_6half_tEfNS_4arch4Sm80ELb0ELb1ELb1ELb1ELb1ELb1ELb1ELb1EEENS1_21CollectiveEpilogueFwdINS6_IJS8_SA_S9_EEENS6_IJNS7_ILi1EEESI_SI_EEESC_SE_Li256ELb1ELb1ELb1ELb0EEENS1_36VarlenDynamicPersistentTileSchedulerILi128ELi64ELi256ELi256ELb1ELb1ELb0ELb1ELb0ELb1EEEEEEEEEvNT_6ParamsE)
        /*005c*/ 	.word	0x00000000


	//----- nvinfo : EIATTR_REGCOUNT
	.align		4
.L_26:
        /*0060*/ 	.byte	0x04, 0x2f
        /*0062*/ 	.short	(.L_28 - .L_27)
	.align		4
.L_27:
        /*0064*/ 	.word	index@(_ZN7cutlass13device_kernelIN5flash19enable_sm80_to_sm89INS1_16FlashAttnFwdSm80INS1_25CollectiveMainloopFwdSm80ILi8ELi2ELb0EN4cute5tupleIJNS5_1CILi128EEENS7_ILi64EEENS7_ILi192EEEEEELi192ENS_6half_tEfNS_4arch4Sm80ELb0ELb1ELb1ELb1ELb1ELb0ELb1ELb1EEENS1_21CollectiveEpilogueFwdINS6_IJS8_SA_S9_EEENS6_IJNS7_ILi1EEESI_SI_EEESC_SE_Li256ELb1ELb1ELb1ELb0EEENS1_36VarlenDynamicPersistentTileSchedulerILi128ELi64ELi256ELi256ELb1ELb1ELb0ELb1ELb0ELb1EEEEEEEEEvNT_6ParamsE)
        /*0068*/ 	.word	0x00000004


	//----- nvinfo : EIATTR_FRAME_SIZE
	.align		4
.L_28:
        /*006c*/ 	.byte	0x04, 0x11
        /*006e*/ 	.short	(.L_30 - .L_29)
	.align		4
.L_29:
        /*0070*/ 	.word	index@(_ZN7cutlass13device_kernelIN5flash19enable_sm80_to_sm89INS1_16FlashAttnFwdSm80INS1_25CollectiveMainloopFwdSm80ILi8ELi2ELb0EN4cute5tupleIJNS5_1CILi128EEENS7_ILi64EEENS7_ILi192EEEEEELi192ENS_6half_tEfNS_4arch4Sm80ELb0ELb1ELb1ELb1ELb1ELb0ELb1ELb1EEENS1_21CollectiveEpilogueFwdINS6_IJS8_SA_S9_EEENS6_IJNS7_ILi1EEESI_SI_EEESC_SE_Li256ELb1ELb1ELb1ELb0EEENS1_36VarlenDynamicPersistentTileSchedulerILi128ELi64ELi256ELi256ELb1ELb1ELb0ELb1ELb0ELb1EEEEEEEEEvNT_6ParamsE)
        /*0074*/ 	.word	0x00000000


	//----- nvinfo : EIATTR_REGCOUNT
	.align		4
.L_30:
        /*0078*/ 	.byte	0x04, 0x2f
        /*007a*/ 	.short	(.L_32 - .L_31)
	.align		4
.L_31:
        /*007c*/ 	.word	index@(_ZN7cutlass13device_kernelIN5flash19enable_sm80_to_sm89INS1_16FlashAttnFwdSm80INS1_25CollectiveMainloopFwdSm80ILi8ELi2ELb0EN4cute5tupleIJNS5_1CILi128EEENS7_ILi64EEENS7_ILi192EEEEEELi192ENS_6half_tEfNS_4arch4Sm80ELb0ELb1ELb1ELb0ELb1ELb0ELb1ELb1EEENS1_21CollectiveEpilogueFwdINS6_IJS8_SA_S9_EEENS6_IJNS7_ILi1EEESI_SI_EEESC_SE_Li256ELb0ELb1ELb1ELb0EEENS1_19SingleTileSchedulerILb0ELb1ELb1ELi128EEEEEEEEEvNT_6ParamsE)
        /*0080*/ 	.word	0x00000004


	//----- nvinfo : EIATTR_FRAME_SIZE
	.align		4
.L_32:
        /*0084*/ 	.byte	0x04, 0x11
        /*0086*/ 	.short	(.L_34 - .L_33)
	.align		4
.L_33:
        /*0088*/ 	.word	index@(_ZN7cutlass13device_kernelIN5flash19enable_sm80_to_sm89INS1_16FlashAttnFwdSm80INS1_25CollectiveMainloopFwdSm80ILi8ELi2ELb0EN4cute5tupleIJNS5_1CILi128EEENS7_ILi64EEENS7_ILi192EEEEEELi192ENS_6half_tEfNS_4arch4Sm80ELb0ELb1ELb1ELb0ELb1ELb0ELb1ELb1EEENS1_21CollectiveEpilogueFwdINS6_IJS8_SA_S9_EEENS6_IJNS7_ILi1EEESI_SI_EEESC_SE_Li256ELb0ELb1ELb1ELb0EEENS1_19SingleTileSchedulerILb0ELb1ELb1ELi128EEEEEEEEEvNT_6ParamsE)
        /*008c*/ 	.word	0x00000000


	//----- nvinfo : EIATTR_REGCOUNT
	.align		4
.L_34:
        /*0090*/ 	.byte	0x04, 0x2f
        /*0092*/ 	.short	(.L_36 - .L_35)
	.align		4
.L_35:
        /*0094*/ 	.word	index@(_ZN7cutlass13device_kernelIN5flash19enable_sm80_to_sm89INS1_16FlashAttnFwdSm80INS1_25CollectiveMainloopFwdSm80ILi8ELi2ELb0EN4cute5tupleIJNS5_1CILi128EEENS7_ILi64EEENS7_ILi192EEEEEELi192ENS_6half_tEfNS_4arch4Sm80ELb0ELb0ELb1ELb1ELb1ELb1ELb1ELb1EEENS1_21CollectiveEpilogueFwdINS6_IJS8_SA_S9_EEENS6_IJNS7_ILi1EEESI_SI_EEESC_SE_Li256ELb1ELb1ELb1ELb0EEENS1_36VarlenDynamicPersistentTileSchedulerILi128ELi64ELi256ELi256ELb1ELb1ELb0ELb0ELb1ELb1EEEEEEEEEvNT_6ParamsE)
        /*0098*/ 	.word	0x00000004


	//----- nvinfo : EIATTR_FRAME_SIZE
	.align		4
.L_36:
        /*009c*/ 	.byte	0x04, 0x11
        /*009e*/ 	.short	(.L_38 - .L_37)
	.align		4
.L_37:
        /*00a0*/ 	.word	index@(_ZN7cutlass13device_kernelIN5flash19enable_sm80_to_sm89INS1_16FlashAttnFwdSm80INS1_25CollectiveMainloopFwdSm80ILi8ELi2ELb0EN4cute5tupleIJNS5_1CILi128EEENS7_ILi64EEENS7_ILi192EEEEEELi192ENS_6half_tEfNS_4arch4Sm80ELb0ELb0ELb1ELb1ELb1ELb1ELb1ELb1EEENS1_21CollectiveEpilogueFwdINS6_IJS8_SA_S9_EEENS6_IJNS7_ILi1EEESI_SI_EEESC_SE_Li256ELb1ELb1ELb1ELb0EEENS1_36VarlenDynamicPersistentTileSchedulerILi128ELi64ELi256ELi256ELb1ELb1ELb0ELb0ELb1ELb1EEEEEEEEEvNT_6ParamsE)
        /*00a4*/ 	.word	0x00000000


	//----- nvinfo : EIATTR_REGCOUNT
	.align		4
.L_38:
        /*00a8*/ 	.byte	0x04, 0x2f
        /*00aa*/ 	.short	(.L_40 - .L_39)
	.align		4
.L_39:
        /*00ac*/ 	.word	index@(_ZN7cutlass13device_kernelIN5flash19enable_sm80_to_sm89INS1_16FlashAttnFwdSm80INS1_25CollectiveMainloopFwdSm80ILi8ELi2ELb0EN4cute5tupleIJNS5_1CILi128EEENS7_ILi64EEENS7_ILi192EEEEEELi192ENS_6half_tEfNS_4arch4Sm80ELb0ELb0ELb1ELb1ELb1ELb0ELb1ELb1EEENS1_21CollectiveEpilogueFwdINS6_IJS8_SA_S9_EEENS6_IJNS7_ILi1EEESI_SI_EEESC_SE_Li256ELb1ELb1ELb1ELb0EEENS1_36VarlenDynamicPersistentTileSchedulerILi128ELi64ELi256ELi256ELb1ELb1ELb0ELb0ELb1ELb1EEEEEEEEEvNT_6ParamsE)
        /*00b0*/ 	.word	0x00000004


	//----- nvinfo : EIATTR_FRAME_SIZE
	.align		4
.L_40:
        /*00b4*/ 	.byte	0x04, 0x11
        /*00b6*/ 	.short	(.L_42 - .L_41)
	.align		4
.L_41:
        /*00b8*/ 	.word	index@(_ZN7cutlass13device_kernelIN5flash19enable_sm80_to_sm89INS1_16FlashAttnFwdSm80INS1_25CollectiveMainloopFwdSm80ILi8ELi2ELb0EN4cute5tupleIJNS5_1CILi128EEENS7_ILi64EEENS7_ILi192EEEEEELi192ENS_6half_tEfNS_4arch4Sm80ELb0ELb0ELb1ELb1ELb1ELb0ELb1ELb1EEENS1_21CollectiveEpilogueFwdINS6_IJS8_SA_S9_EEENS6_IJNS7_ILi1EEESI_SI_EEESC_SE_Li256ELb1ELb1ELb1ELb0EEENS1_36VarlenDynamicPersistentTileSchedulerILi128ELi64ELi256ELi256ELb1ELb1ELb0ELb0ELb1ELb1EEEEEEEEEvNT_6ParamsE)
        /*00bc*/ 	.word	0x00000000


	//----- nvinfo : EIATTR_REGCOUNT
	.align		4
.L_42:
        /*00c0*/ 	.byte	0x04, 0x2f
        /*00c2*/ 	.short	(.L_44 - .L_43)
	.align		4
.L_43:
        /*00c4*/ 	.word	index@(_ZN7cutlass13device_kernelIN5flash19enable_sm80_to_sm89INS1_16FlashAttnFwdSm80INS1_25CollectiveMainloopFwdSm80ILi8ELi2ELb0EN4cute5tupleIJNS5_1CILi128EEENS7_ILi64EEENS7_ILi192EEEEEELi192ENS_6half_tEfNS_4arch4Sm80ELb0ELb0ELb1ELb0ELb1ELb0ELb1ELb1EEENS1_21CollectiveEpilogueFwdINS6_IJS8_SA_S9_EEENS6_IJNS7_ILi1EEESI_SI_EEESC_SE_Li256ELb0ELb1ELb1ELb0EEENS1_19SingleTileSchedulerILb0ELb1ELb1ELi128EEEEEEEEEvNT_6ParamsE)
        /*00c8*/ 	.word	0x00000004


	//----- nvinfo : EIATTR_FRAME_SIZE
	.align		4
.L_44:
        /*00cc*/ 	.byte	0x04, 0x11
        /*00ce*/ 	.short	(.L_46 - .L_45)
	.align		4
.L_45:
        /*00d0*/ 	.word	index@(_ZN7cutlass13device_kernelIN5flash19enable_sm80_to_sm89INS1_16FlashAttnFwdSm80INS1_25CollectiveMainloopFwdSm80ILi8ELi2ELb0EN4cute5tupleIJNS5_1CILi128EEENS7_ILi64EEENS7_ILi192EEEEEELi192ENS_6half_tEfNS_4arch4Sm80ELb0ELb0ELb1ELb0ELb1ELb0ELb1ELb1EEENS1_21CollectiveEpilogueFwdINS6_IJS8_SA_S9_EEENS6_IJNS7_ILi1EEESI_SI_EEESC_SE_Li256ELb0ELb1ELb1ELb0EEENS1_19SingleTileSchedulerILb0ELb1ELb1ELi128EEEEEEEEEvNT_6ParamsE)
        /*00d4*/ 	.word	0x00000000


	//----- nvinfo : EIATTR_REGCOUNT
	.align		4
.L_46:
        /*00d8*/ 	.byte	0x04, 0x2f
        /*00da*/ 	.short	(.L_48 - .L_47)
	.align		4
.L_47:
        /*00dc*/ 	.word	index@(_ZN7cutlass13device_kernelIN5flash19enable_sm80_to_sm89INS1_16FlashAttnFwdSm80INS1_25CollectiveMainloopFwdSm80ILi8ELi1ELb0EN4cute5tupleIJNS5_1CILi128EEENS7_ILi64EEENS7_ILi192EEEEEELi192ENS_6half_tEfNS_4arch4Sm80ELb1ELb0ELb1ELb1ELb1ELb1ELb1ELb1EEENS1_21CollectiveEpilogueFwdINS6_IJS8_SA_S9_EEENS6_IJNS7_ILi1EEESI_SI_EEESC_SE_Li256ELb1ELb1ELb1ELb0EEENS1_36VarlenDynamicPersistentTileSchedulerILi128ELi64ELi256ELi256ELb1ELb1ELb0ELb1ELb1ELb1EEEEEEEEEvNT_6ParamsE)
        /*00e0*/ 	.word	0x00000004


	//----- nvinfo : EIATTR_FRAME_SIZE
	.align		4
.L_48:
        /*00e4*/ 	.byte	0x04, 0x11
        /*00e6*/ 	.short	(.L_50 - .L_49)
	.align		4
.L_49:
        /*00e8*/ 	.word	index@(_ZN7cutlass13device_kernelIN5flash19enable_sm80_to_sm89INS1_16FlashAttnFwdSm80INS1_25CollectiveMainloopFwdSm80ILi8ELi1ELb0EN4cute5tupleIJNS5_1CILi128EEENS7_ILi64EEENS7_ILi192EEEEEELi192ENS_6half_tEfNS_4arch4Sm80ELb1ELb0ELb1ELb1ELb1ELb1ELb1ELb1EEENS1_21CollectiveEpilogueFwdINS6_IJS8_SA_S9_EEENS6_IJNS7_ILi1EEESI_SI_EEESC_SE_Li256ELb1ELb1ELb1ELb0EEENS1_36VarlenDynamicPersistentTileSchedulerILi128ELi64ELi256ELi256ELb1ELb1ELb0ELb1ELb1ELb1EEEEEEEEEvNT_6ParamsE)
        /*00ec*/ 	.word	0x00000000


	//----- nvinfo : EIATTR_REGCOUNT
	.align		4
.L_50:
        /*00f0*/ 	.byte	0x04, 0x2f
        /*00f2*/ 	.short	(.L_52 - .L_51)
	.align		4
.L_51:
        /*00f4*/ 	.word	index@(_ZN7cutlass13device_kernelIN5flash19enable_sm80_to_sm89INS1_16FlashAttnFwdSm80INS1_25CollectiveMainloopFwdSm80ILi8ELi1ELb0EN4cute5tupleIJNS5_1CILi128EEENS7_ILi64EEENS7_ILi192EEEEEELi192ENS_6half_tEfNS_4arch4Sm80ELb1ELb0ELb1ELb1ELb1ELb0ELb1ELb1EEENS1_21CollectiveEpilogueFwdINS6_IJS8_SA_S9_EEENS6_IJNS7_ILi1EEESI_SI_EEESC_SE_Li256ELb1ELb1ELb1ELb0EEENS1_36VarlenDynamicPersistentTileSchedulerILi128ELi64ELi256ELi256ELb1ELb1ELb0ELb1ELb1ELb1EEEEEEEEEvNT_6ParamsE)
        /*00f8*/ 	.word	0x00000004


	//----- nvinfo : EIATTR_FRAME_SIZE
	.align		4
.L_52:
        /*00fc*/ 	.byte	0x04, 0x11
        /*00fe*/ 	.short	(.L_54 - .L_53)
	.align		4
.L_53:
        /*0100*/ 	.word	index@(_ZN7cutlass13device_kernelIN5flash19enable_sm80_to_sm89INS1_16FlashAttnFwdSm80INS1_25CollectiveMainloopFwdSm80ILi8ELi1ELb0EN4cute5tupleIJNS5_1CILi128EEENS7_ILi64EEENS7_ILi192EEEEEELi192ENS_6half_tEfNS_4arch4Sm80ELb1ELb0ELb1ELb1ELb1ELb0ELb1ELb1EEENS1_21CollectiveEpilogueFwdINS6_IJS8_SA_S9_EEENS6_IJNS7_ILi1EEESI_SI_EEESC_SE_Li256ELb1ELb1ELb1ELb0EEENS1_36VarlenDynamicPersistentTileSchedulerILi128ELi64ELi256ELi256ELb1ELb1ELb0ELb1ELb1ELb1EEEEEEEEEvNT_6ParamsE)
        /*0104*/ 	.word	0x00000000


	//----- nvinfo : EIATTR_REGCOUNT
	.align		4
.L_54:
        /*0108*/ 	.byte	0x04, 0x2f
        /*010a*/ 	.short	(.L_56 - .L_55)
	.align		4
.L_55:
        /*010c*/ 	.word	index@(_ZN7cutlass13device_kernelIN5flash19enable_sm80_to_sm89INS1_16FlashAttnFwdSm80INS1_25CollectiveMainloopFwdSm80ILi8ELi1ELb0EN4cute5tupleIJNS5_1CILi128EEENS7_ILi64EEENS7_ILi192EEEEEELi192ENS_6half_tEfNS_4arch4Sm80ELb1ELb0ELb1ELb0ELb1ELb0ELb1ELb1EEENS1_21CollectiveEpilogueFwdINS6_IJS8_SA_S9_EEENS6_IJNS7_ILi1EEESI_SI_EEESC_SE_Li256ELb0ELb1ELb1ELb0EEENS1_30DynamicPersistentTileSchedulerILi256ELi256ELb1ELb1ELb0EEEEEEEEEvNT_6ParamsE)
        /*0110*/ 	.word	0x00000004


	//----- nvinfo : EIATTR_FRAME_SIZE
	.align		4
.L_56:
        /*0114*/ 	.byte	0x04, 0x11
        /*0116*/ 	.short	(.L_58 - .L_57)
	.align		4
.L_57:
        /*0118*/ 	.word	index@(_ZN7cutlass13device_kernelIN5flash19enable_sm80_to_sm89INS1_16FlashAttnFwdSm80INS1_25CollectiveMainloopFwdSm80ILi8ELi1ELb0EN4cute5tupleIJNS5_1CILi128EEENS7_ILi64EEENS7_ILi192EEEEEELi192ENS_6half_tEfNS_4arch4Sm80ELb1ELb0ELb1ELb0ELb1ELb0ELb1ELb1EEENS1_21CollectiveEpilogueFwdINS6_IJS8_SA_S9_EEENS6_IJNS7_ILi1EEESI_SI_EEESC_SE_Li256ELb0ELb1ELb1ELb0EEENS1_30DynamicPersistentTileSchedulerILi256ELi256ELb1ELb1ELb0EEEEEEEEEvNT_6ParamsE)
        /*011c*/ 	.word	0x00000000


	//----- nvinfo : EIATTR_REGCOUNT
	.align		4
.L_58:
        /*0120*/ 	.byte	0x04, 0x2f
        /*0122*/ 	.short	(.L_60 - .L_59)
	.align		4
.L_59:
        /*0124*/ 	.word	index@(_ZN7cutlass13device_kernelIN5flash19enable_sm80_to_sm89INS1_16FlashAttnFwdSm80INS1_25CollectiveMainloopFwdSm80ILi8ELi1ELb0EN4cute5tupleIJNS5_1CILi128EEENS7_ILi64EEENS7_ILi192EEEEEELi192ENS_6half_tEfNS_4arch4Sm80ELb0ELb1ELb1ELb1ELb1ELb1ELb1ELb1EEENS1_21CollectiveEpilogueFwdINS6_IJS8_SA_S9_EEENS6_IJNS7_ILi1EEESI_SI_EEESC_SE_Li256ELb1ELb1ELb1ELb0EEENS1_36VarlenDynamicPersistentTileSchedulerILi128ELi64ELi256ELi256ELb1ELb1ELb0ELb1ELb0ELb1EEEEEEEEEvNT_6ParamsE)
        /*0128*/ 	.word	0x00000004


	//----- nvinfo : EIATTR_FRAME_SIZE
	.align		4
.L_60:
        /*012c*/ 	.byte	0x04, 0x11
        /*012e*/ 	.short	(.L_62 - .L_61)
	.align		4
.L_61:
        /*0130*/ 	.word	index@(_ZN7cutlass13device_kernelIN5flash19enable_sm80_to_sm89INS1_16FlashAttnFwdSm80INS1_25CollectiveMainloopFwdSm80ILi8ELi1ELb0EN4cute5tupleIJNS5_1CILi128EEENS7_ILi64EEENS7_ILi192EEEEEELi192ENS_6half_tEfNS_4arch4Sm80ELb0ELb1ELb1ELb1ELb1ELb1ELb1ELb1EEENS1_21CollectiveEpilogueFwdINS6_IJS8_SA_S9_EEENS6_IJNS7_ILi1EEESI_SI_EEESC_SE_Li256ELb1ELb1ELb1ELb0EEENS1_36VarlenDynamicPersistentTileSchedulerILi128ELi64ELi256ELi256ELb1ELb1ELb0ELb1ELb0ELb1EEEEEEEEEvNT_6ParamsE)
        /*0134*/ 	.word	0x00000000


	//----- nvinfo : EIATTR_REGCOUNT
	.align		4
.L_62:
        /*0138*/ 	.byte	0x04, 0x2f
        /*013a*/ 	.short	(.L_64 - .L_63)
	.align		4
.L_63:
        /*013c*/ 	.word	index@(_ZN7cutlass13device_kernelIN5flash19enable_sm80_to_sm89INS1_16FlashAttnFwdSm80INS1_25CollectiveMainloopFwdSm80ILi8ELi1ELb0EN4cute5tupleIJNS5_1CILi128EEENS7_ILi64EEENS7_ILi192EEEEEELi192ENS_6half_tEfNS_4arch4Sm80ELb0ELb1ELb1ELb1ELb1ELb0ELb1ELb1EEENS1_21CollectiveEpilogueFwdINS6_IJS8_SA_S9_EEENS6_IJNS7_ILi1EEESI_SI_EEESC_SE_Li256ELb1ELb1ELb1ELb0EEENS1_36VarlenDynamicPersistentTileSchedulerILi128ELi64ELi256ELi256ELb1ELb1ELb0ELb1ELb0ELb1EEEEEEEEEvNT_6ParamsE)
        /*0140*/ 	.word	0x00000004


	//----- nvinfo : EIATTR_FRAME_SIZE
	.align		4
.L_64:
        /*0144*/ 	.byte	0x04, 0x11
        /*0146*/ 	.short	(.L_66 - .L_65)
	.align		4
.L_65:
        /*0148*/ 	.word	index@(_ZN7cutlass13device_kernelIN5flash19enable_sm80_to_sm89INS1_16FlashAttnFwdSm80INS1_25CollectiveMainloopFwdSm80ILi8ELi1ELb0EN4cute5tupleIJNS5_1CILi128EEENS7_ILi64EEENS7_ILi192EEEEEELi192ENS_6half_tEfNS_4arch4Sm80ELb0ELb1ELb1ELb1ELb1ELb0ELb1ELb1EEENS1_21CollectiveEpilogueFwdINS6_IJS8_SA_S9_EEENS6_IJNS7_ILi1EEESI_SI_EEESC_SE_Li256ELb1ELb1ELb1ELb0EEENS1_36VarlenDynamicPersistentTileSchedulerILi128ELi64ELi256ELi256ELb1ELb1ELb0ELb1ELb0ELb1EEEEEEEEEvNT_6ParamsE)
        /*014c*/ 	.word	0x00000000


	//----- nvinfo : EIATTR_REGCOUNT
	.align		4
.L_66:
        /*0150*/ 	.byte	0x04, 0x2f
        /*0152*/ 	.short	(.L_68 - .L_67)
	.align		4
.L_67:
        /*0154*/ 	.word	index@(_ZN7cutlass13device_kernelIN5flash19enable_sm80_to_sm89INS1_16FlashAttnFwdSm80INS1_25CollectiveMainloopFwdSm80ILi8ELi1ELb0EN4cute5tupleIJNS5_1CILi128EEENS7_ILi64EEENS7_ILi192EEEEEELi192ENS_6half_tEfNS_4arch4Sm80ELb0ELb1ELb1ELb0ELb1ELb0ELb1ELb1EEENS1_21CollectiveEpilogueFwdINS6_IJS8_SA_S9_EEENS6_IJNS7_ILi1EEESI_SI_EEESC_SE_Li256ELb0ELb1ELb1ELb0EEENS1_19SingleTileSchedulerILb0ELb1ELb1ELi128EEEEEEEEEvNT_6ParamsE)
        /*0158*/ 	.word	0x00000004


	//----- nvinfo : EIATTR_FRAME_SIZE
	.align		4
.L_68:
        /*015c*/ 	.byte	0x04, 0x11
        /*015e*/ 	.short	(.L_70 - .L_69)
	.align		4
.L_69:
        /*0160*/ 	.word	index@(_ZN7cutlass13device_kernelIN5flash19enable_sm80_to_sm89INS1_16FlashAttnFwdSm80INS1_25CollectiveMainloopFwdSm80ILi8ELi1ELb0EN4cute5tupleIJNS5_1CILi128EEENS7_ILi64EEENS7_ILi192EEEEEELi192ENS_6half_tEfNS_4arch4Sm80ELb0ELb1ELb1ELb0ELb1ELb0ELb1ELb1EEENS1_21CollectiveEpilogueFwdINS6_IJS8_SA_S9_EEENS6_IJNS7_ILi1EEESI_SI_EEESC_SE_Li256ELb0ELb1ELb1ELb0EEENS1_19SingleTileSchedulerILb0ELb1ELb1ELi128EEEEEEEEEvNT_6ParamsE)
        /*0164*/ 	.word	0x00000000


	//----- nvinfo : EIATTR_REGCOUNT
	.align		4
.L_70:
        /*0168*/ 	.byte	0x04, 0x2f
        /*016a*/ 	.short	(.L_72 - .L_71)
	.align		4
.L_71:
        /*016c*/ 	.word	index@(_ZN7cutlass13device_kernelIN5flash19enable_sm80_to_sm89INS1_16FlashAttnFwdSm80INS1_25CollectiveMainloopFwdSm80ILi8ELi1ELb0EN4cute5tupleIJNS5_1CILi128EEENS7_ILi64EEENS7_ILi192EEEEEELi192ENS_6half_tEfNS_4arch4Sm80ELb0ELb0ELb1ELb1ELb1ELb1ELb1ELb1EEENS1_21CollectiveEpilogueFwdINS6_IJS8_SA_S9_EEENS6_IJNS7_ILi1EEESI_SI_EEESC_SE_Li256ELb1ELb1ELb1ELb0EEENS1_36VarlenDynamicPersistentTileSchedulerILi128ELi64ELi256ELi256ELb1ELb1ELb0ELb0ELb1ELb1EEEEEEEEEvNT_6ParamsE)
        /*0170*/ 	.word	0x00000004


	//----- nvinfo : EIATTR_FRAME_SIZE
	.align		4
.L_72:
        /*0174*/ 	.byte	0x04, 0x11
        /*0176*/ 	.short	(.L_74 - .L_73)
	.align		4
.L_73:
        /*0178*/ 	.word	index@(_ZN7cutlass13device_kernelIN5flash19enable_sm80_to_sm89INS1_16FlashAttnFwdSm80INS1_25CollectiveMainloopFwdSm80ILi8ELi1ELb0EN4cute5tupleIJNS5_1CILi128EEENS7_ILi64EEENS7_ILi192EEEEEELi192ENS_6half_tEfNS_4arch4Sm80ELb0ELb0ELb1ELb1ELb1ELb1ELb1ELb1EEENS1_21CollectiveEpilogueFwdINS6_IJS8_SA_S9_EEENS6_IJNS7_ILi1EEESI_SI_EEESC_SE_Li256ELb1ELb1ELb1ELb0EEENS1_36VarlenDynamicPersistentTileSchedulerILi128ELi64ELi256ELi256ELb1ELb1ELb0ELb0ELb1ELb1EEEEEEEEEvNT_6ParamsE)
        /*017c*/ 	.word	0x00000000


	//----- nvinfo : EIATTR_REGCOUNT
	.align		4
.L_74:
        /*0180*/ 	.byte	0x04, 0x2f
        /*0182*/ 	.short	(.L_76 - .L_75)
	.align		4
.L_75:
        /*0184*/ 	.word	index@(_ZN7cutlass13device_kernelIN5flash19enable_sm80_to_sm89INS1_16FlashAttnFwdSm80INS1_25CollectiveMainloopFwdSm80ILi8ELi1ELb0EN4cute5tupleIJNS5_1CILi128EEENS7_ILi64EEENS7_ILi192EEEEEELi192ENS_6half_tEfNS_4arch4Sm80ELb0ELb0ELb1ELb1ELb1ELb0ELb1ELb1EEENS1_21CollectiveEpilogueFwdINS6_IJS8_SA_S9_EEENS6_IJNS7_ILi1EEESI_SI_EEESC_SE_Li256ELb1ELb1ELb1ELb0EEENS1_36VarlenDynamicPersistentTileSchedulerILi128ELi64ELi256ELi256ELb1ELb1ELb0ELb0ELb1ELb1EEEEEEEEEvNT_6ParamsE)
        /*0188*/ 	.word	0x00000004


	//----- nvinfo : EIATTR_FRAME_SIZE
	.align		4
.L_76:
        /*018c*/ 	.byte	0x04, 0x11
        /*018e*/ 	.short	(.L_78 - .L_77)
	.align		4
.L_77:
        /*0190*/ 	.word	index@(_ZN7cutlass13device_kernelIN5flash19enable_sm80_to_sm89INS1_16FlashAttnFwdSm80INS1_25CollectiveMainloopFwdSm80ILi8ELi1ELb0EN4cute5tupleIJNS5_1CILi128EEENS7_ILi64EEENS7_ILi192EEEEEELi192ENS_6half_tEfNS_4arch4Sm80ELb0ELb0ELb1ELb1ELb1ELb0ELb1ELb1EEENS1_21CollectiveEpilogueFwdINS6_IJS8_SA_S9_EEENS6_IJNS7_ILi1EEESI_SI_EEESC_SE_Li256ELb1ELb1ELb1ELb0EEENS1_36VarlenDynamicPersistentTileSchedulerILi128ELi64ELi256ELi256ELb1ELb1ELb0ELb0ELb1ELb1EEEEEEEEEvNT_6ParamsE)
        /*0194*/ 	.word	0x00000000


	//----- nvinfo : EIATTR_REGCOUNT
	.align		4
.L_78:
        /*0198*/ 	.byte	0x04, 0x2f
        /*019a*/ 	.short	(.L_80 - .L_79)
	.align		4
.L_79:
        /*019c*/ 	.word	index@(_ZN7cutlass13device_kernelIN5flash19enable_sm80_to_sm89INS1_16FlashAttnFwdSm80INS1_25CollectiveMainloopFwdSm80ILi8ELi1ELb0EN4cute5tupleIJNS5_1CILi128EEENS7_ILi64EEENS7_ILi192EEEEEELi192ENS_6half_tEfNS_4arch4Sm80ELb0ELb0ELb1ELb0ELb1ELb0ELb1ELb1EEENS1_21CollectiveEpilogueFwdINS6_IJS8_SA_S9_EEENS6_IJNS7_ILi1EEESI_SI_EEESC_SE_Li256ELb0ELb1ELb1ELb0EEENS1_19SingleTileSchedulerILb0ELb1ELb1ELi128EEEEEEEEEvNT_6ParamsE)
        /*01a0*/ 	.word	0x00000004


	//----- nvinfo : EIATTR_FRAME_SIZE
	.align		4
.L_80:
        /*01a4*/ 	.byte	0x04, 0x11
        /*01a6*/ 	.short	(.L_82 - .L_81)
	.align		4
.L_81:
        /*01a8*/ 	.word	index@(_ZN7cutlass13device_kernelIN5flash19enable_sm80_to_sm89INS1_16FlashAttnFwdSm80INS1_25CollectiveMainloopFwdSm80ILi8ELi1ELb0EN4cute5tupleIJNS5_1CILi128EEENS7_ILi64EEENS7_ILi192EEEEEELi192ENS_6half_tEfNS_4arch4Sm80ELb0ELb0ELb1ELb0ELb1ELb0ELb1ELb1EEENS1_21CollectiveEpilogueFwdINS6_IJS8_SA_S9_EEENS6_IJNS7_ILi1EEESI_SI_EEESC_SE_Li256ELb0ELb1ELb1ELb0EEENS1_19SingleTileSchedulerILb0ELb1ELb1ELi128EEEEEEEEEvNT_6ParamsE)
        /*01ac*/ 	.word	0x00000000


	//----- nvinfo : EIATTR_MIN_STACK_SIZE
	.align		4
.L_82:
        /*01b0*/ 	.byte	0x04, 0x12
        /*01b2*/ 	.short	(.L_84 - .L_83)
	.align		4
.L_83:
        /*01b4*/ 	.word	index@(_ZN7cutlass13device_kernelIN5flash19enable_sm80_to_sm89INS1_16FlashAttnFwdSm80INS1_25CollectiveMainloopFwdSm80ILi8ELi1ELb0EN4cute5tupleIJNS5_1CILi128EEENS7_ILi64EEENS7_ILi192EEEEEELi192ENS_6half_tEfNS_4arch4Sm80ELb0ELb0ELb1ELb0ELb1ELb0ELb1ELb1EEENS1_21CollectiveEpilogueFwdINS6_IJS8_SA_S9_EEENS6_IJNS7_ILi1EEESI_SI_EEESC_SE_Li256ELb0ELb1ELb1ELb0EEENS1_19SingleTileSchedulerILb0ELb1ELb1ELi128EEEEEEEEEvNT_6ParamsE)
        /*01b8*/ 	.word	0x00000000


	//----- nvinfo : EIATTR_MIN_STACK_SIZE
	.align		4
.L_84:
        /*01bc*/ 	.byte	0x04, 0x12
        /*01be*/ 	.short	(.L_86 - .L_85)
	.align		4
.L_85:
        /*01c0*/ 	.word	index@(_ZN7cutlass13device_kernelIN5flash19enable_sm80_to_sm89INS1_16FlashAttnFwdSm80INS1_25CollectiveMainloopFwdSm80ILi8ELi1ELb0EN4cute5tupleIJNS5_1CILi128EEENS7_ILi64EEENS7_ILi192EEEEEELi192ENS_6half_tEfNS_4arch4Sm80ELb0ELb0ELb1ELb1ELb1ELb0ELb1ELb1EEENS1_21CollectiveEpilogueFwdINS6_IJS8_SA_S9_EEENS6_IJNS7_ILi1EEESI_SI_EEESC_SE_Li256ELb1ELb1ELb1ELb0EEENS1_36VarlenDynamicPersistentTileSchedulerILi128ELi64ELi256ELi256ELb1ELb1ELb0ELb0ELb1ELb1EEEEEEEEEvNT_6ParamsE)
        /*01c4*/ 	.word	0x00000000


	//----- nvinfo : EIATTR_MIN_STACK_SIZE
	.align		4
.L_86:
        /*01c8*/ 	.byte	0x04, 0x12
        /*01ca*/ 	.short	(.L_88 - .L_87)
	.align		4
.L_87:
        /*01cc*/ 	.word	index@(_ZN7cutlass13device_kernelIN5flash19enable_sm80_to_sm89INS1_16FlashAttnFwdSm80INS1_25CollectiveMainloopFwdSm80ILi8ELi1ELb0EN4cute5tupleIJNS5_1CILi128EEENS7_ILi64EEENS7_ILi192EEEEEELi192ENS_6half_tEfNS_4arch4Sm80ELb0ELb0ELb1ELb1ELb1ELb1ELb1ELb1EEENS1_21CollectiveEpilogueFwdINS6_IJS8_SA_S9_EEENS6_IJNS7_ILi1EEESI_SI_EEESC_SE_Li256ELb1ELb1ELb1ELb0EEENS1_36VarlenDynamicPersistentTileSchedulerILi128ELi64ELi256ELi256ELb1ELb1ELb0ELb0ELb1ELb1EEEEEEEEEvNT_6ParamsE)
        /*01d0*/ 	.word	0x00000000


	//----- nvinfo : EIATTR_MIN_STACK_SIZE
	.align		4
.L_88:
        /*01d4*/ 	.byte	0x04, 0x12
        /*01d6*/ 	.short	(.L_90 - .L_89)
	.align		4
.L_89:
        /*01d8*/ 	.word	index@(_ZN7cutlass13device_kernelIN5flash19enable_sm80_to_sm89INS1_16FlashAttnFwdSm80INS1_25CollectiveMainloopFwdSm80ILi8ELi1ELb0EN4cute5tupleIJNS5_1CILi128EEENS7_ILi64EEENS7_ILi192EEEEEELi192ENS_6half_tEfNS_4arch4Sm80ELb0ELb1ELb1ELb0ELb1ELb0ELb1ELb1EEENS1_21CollectiveEpilogueFwdINS6_IJS8_SA_S9_EEENS6_IJNS7_ILi1EEESI_SI_EEESC_SE_Li256ELb0ELb1ELb1ELb0EEENS1_19SingleTileSchedulerILb0ELb1ELb1ELi128EEEEEEEEEvNT_6ParamsE)
        /*01dc*/ 	.word	0x00000000


	//----- nvinfo : EIATTR_MIN_STACK_SIZE
	.align		4
.L_90:
        /*01e0*/ 	.byte	0x04, 0x12
        /*01e2*/ 	.short	(.L_92 - .L_91)
	.align		4
.L_91:
        /*01e4*/ 	.word	index@(_ZN7cutlass13device_kernelIN5flash19enable_sm80_to_sm89INS1_16FlashAttnFwdSm80INS1_25CollectiveMainloopFwdSm80ILi8ELi1ELb0EN4cute5tupleIJNS5_1CILi128EEENS7_ILi64EEENS7_ILi192EEEEEELi192ENS_6half_tEfNS_4arch4Sm80ELb0ELb1ELb1ELb1ELb1ELb0ELb1ELb1EEENS1_21CollectiveEpilogueFwdINS6_IJS8_SA_S9_EEENS6_IJNS7_ILi1EEESI_SI_EEESC_SE_Li256ELb1ELb1ELb1ELb0EEENS1_36VarlenDynamicPersistentTileSchedulerILi128ELi64ELi256ELi256ELb1ELb1ELb0ELb1ELb0ELb1EEEEEEEEEvNT_6ParamsE)
        /*01e8*/ 	.word	0x00000000


	//----- nvinfo : EIATTR_MIN_STACK_SIZE
	.align		4
.L_92:
        /*01ec*/ 	.byte	0x04, 0x12
        /*01ee*/ 	.short	(.L_94 - .L_93)
	.align		4
.L_93:
        /*01f0*/ 	.word	index@(_ZN7cutlass13device_kernelIN5flash19enable_sm80_to_sm89INS1_16FlashAttnFwdSm80INS1_25CollectiveMainloopFwdSm80ILi8ELi1ELb0EN4cute5tupleIJNS5_1CILi128EEENS7_ILi64EEENS7_ILi192EEEEEELi192ENS_6half_tEfNS_4arch4Sm80ELb0ELb1ELb1ELb1ELb1ELb1ELb1ELb1EEENS1_21CollectiveEpilogueFwdINS6_IJS8_SA_S9_EEENS6_IJNS7_ILi1EEESI_SI_EEESC_SE_Li256ELb1ELb1ELb1ELb0EEENS1_36VarlenDynamicPersistentTileSchedulerILi128ELi64ELi256ELi256ELb1ELb1ELb0ELb1ELb0ELb1EEEEEEEEEvNT_6ParamsE)
        /*01f4*/ 	.word	0x00000000


	//----- nvinfo : EIATTR_MIN_STACK_SIZE
	.align		4
.L_94:
        /*01f8*/ 	.byte	0x04, 0x12
        /*01fa*/ 	.short	(.L_96 - .L_95)
	.align		4
.L_95:
        /*01fc*/ 	.word	index@(_ZN7cutlass13device_kernelIN5flash19enable_sm80_to_sm89INS1_16FlashAttnFwdSm80INS1_25CollectiveMainloopFwdSm80ILi8ELi1ELb0EN4cute5tupleIJNS5_1CILi128EEENS7_ILi64EEENS7_ILi192EEEEEELi192ENS_6half_tEfNS_4arch4Sm80ELb1ELb0ELb1ELb0ELb1ELb0ELb1ELb1EEENS1_21CollectiveEpilogueFwdINS6_IJS8_SA_S9_EEENS6_IJNS7_ILi1EEESI_SI_EEESC_SE_Li256ELb0ELb1ELb1ELb0EEENS1_30DynamicPersistentTileSchedulerILi256ELi256ELb1ELb1ELb0EEEEEEEEEvNT_6ParamsE)
        /*0200*/ 	.word	0x00000000


	//----- nvinfo : EIATTR_MIN_STACK_SIZE
	.align		4
.L_96:
        /*0204*/ 	.byte	0x04, 0x12
        /*0206*/ 	.short	(.L_98 - .L_97)
	.align		4
.L_97:
        /*0208*/ 	.word	index@(_ZN7cutlass13device_kernelIN5flash19enable_sm80_to_sm89INS1_16FlashAttnFwdSm80INS1_25CollectiveMainloopFwdSm80ILi8ELi1ELb0EN4cute5tupleIJNS5_1CILi128EEENS7_ILi64EEENS7_ILi192EEEEEELi192ENS_6half_tEfNS_4arch4Sm80ELb1ELb0ELb1ELb1ELb1ELb0ELb1ELb1EEENS1_21CollectiveEpilogueFwdINS6_IJS8_SA_S9_EEENS6_IJNS7_ILi1EEESI_SI_EEESC_SE_Li256ELb1ELb1ELb1ELb0EEENS1_36VarlenDynamicPersistentTileSchedulerILi128ELi64ELi256ELi256ELb1ELb1ELb0ELb1ELb1ELb1EEEEEEEEEvNT_6ParamsE)
        /*020c*/ 	.word	0x00000000


	//----- nvinfo : EIATTR_MIN_STACK_SIZE
	.align		4
.L_98:
        /*0210*/ 	.byte	0x04, 0x12
        /*0212*/ 	.short	(.L_100 - .L_99)
	.align		4
.L_99:
        /*0214*/ 	.word	index@(_ZN7cutlass13device_kernelIN5flash19enable_sm80_to_sm89INS1_16FlashAttnFwdSm80INS1_25CollectiveMainloopFwdSm80ILi8ELi1ELb0EN4cute5tupleIJNS5_1CILi128EEENS7_ILi64EEENS7_ILi192EEEEEELi192ENS_6half_tEfNS_4arch4Sm80ELb1ELb0ELb1ELb1ELb1ELb1ELb1ELb1EEENS1_21CollectiveEpilogueFwdINS6_IJS8_SA_S9_EEENS6_IJNS7_ILi1EEESI_SI_EEESC_SE_Li256ELb1ELb1ELb1ELb0EEENS1_36VarlenDynamicPersistentTileSchedulerILi128ELi64ELi256ELi256ELb1ELb1ELb0ELb1ELb1ELb1EEEEEEEEEvNT_6ParamsE)
        /*0218*/ 	.word	0x00000000


	//----- nvinfo : EIATTR_MIN_STACK_SIZE
	.align		4
.L_100:
        /*021c*/ 	.byte	0x04, 0x12
        /*021e*/ 	.short	(.L_102 - .L_101)
	.align		4
.L_101:
        /*0220*/ 	.word	index@(_ZN7cutlass13device_kernelIN5flash19enable_sm80_to_sm89INS1_16FlashAttnFwdSm80INS1_25CollectiveMainloopFwdSm80ILi8ELi2ELb0EN4cute5tupleIJNS5_1CILi128EEENS7_ILi64EEENS7_ILi192EEEEEELi192ENS_6half_tEfNS_4arch4Sm80ELb0ELb0ELb1ELb0ELb1ELb0ELb1ELb1EEENS1_21CollectiveEpilogueFwdINS6_IJS8_SA_S9_EEENS6_IJNS7_ILi1EEESI_SI_EEESC_SE_Li256ELb0ELb1ELb1ELb0EEENS1_19SingleTileSchedulerILb0ELb1ELb1ELi128EEEEEEEEEvNT_6ParamsE)
        /*0224*/ 	.word	0x00000000


	//----- nvinfo : EIATTR_MIN_STACK_SIZE
	.align		4
.L_102:
        /*0228*/ 	.byte	0x04, 0x12
        /*022a*/ 	.short	(.L_104 - .L_103)
	.align		4
.L_103:
        /*022c*/ 	.word	index@(_ZN7cutlass13device_kernelIN5flash19enable_sm80_to_sm89INS1_16FlashAttnFwdSm80INS1_25CollectiveMainloopFwdSm80ILi8ELi2ELb0EN4cute5tupleIJNS5_1CILi128EEENS7_ILi64EEENS7_ILi192EEEEEELi192ENS_6half_tEfNS_4arch4Sm80ELb0ELb0ELb1ELb1ELb1ELb0ELb1ELb1EEENS1_21CollectiveEpilogueFwdINS6_IJS8_SA_S9_EEENS6_IJNS7_ILi1EEESI_SI_EEESC_SE_Li256ELb1ELb1ELb1ELb0EEENS1_36VarlenDynamicPersistentTileSchedulerILi128ELi64ELi256ELi256ELb1ELb1ELb0ELb0ELb1ELb1EEEEEEEEEvNT_6ParamsE)
        /*0230*/ 	.word	0x00000000


	//----- nvinfo : EIATTR_MIN_STACK_SIZE
	.align		4
.L_104:
        /*0234*/ 	.byte	0x04, 0x12
        /*0236*/ 	.short	(.L_106 - .L_105)
	.align		4
.L_105:
        /*0238*/ 	.word	index@(_ZN7cutlass13device_kernelIN5flash19enable_sm80_to_sm89INS1_16FlashAttnFwdSm80INS1_25CollectiveMainloopFwdSm80ILi8ELi2ELb0EN4cute5tupleIJNS5_1CILi128EEENS7_ILi64EEENS7_ILi192EEEEEELi192ENS_6half_tEfNS_4arch4Sm80ELb0ELb0ELb1ELb1ELb1ELb1ELb1ELb1EEENS1_21CollectiveEpilogueFwdINS6_IJS8_SA_S9_EEENS6_IJNS7_ILi1EEESI_SI_EEESC_SE_Li256ELb1ELb1ELb1ELb0EEENS1_36VarlenDynamicPersistentTileSchedulerILi128ELi64ELi256ELi256ELb1ELb1ELb0ELb0ELb1ELb1EEEEEEEEEvNT_6ParamsE)
        /*023c*/ 	.word	0x00000000


	//----- nvinfo : EIATTR_MIN_STACK_SIZE
	.align		4
.L_106:
        /*0240*/ 	.byte	0x04, 0x12
        /*0242*/ 	.short	(.L_108 - .L_107)
	.align		4
.L_107:
        /*0244*/ 	.word	index@(_ZN7cutlass13device_kernelIN5flash19enable_sm80_to_sm89INS1_16FlashAttnFwdSm80INS1_25CollectiveMainloopFwdSm80ILi8ELi2ELb0EN4cute5tupleIJNS5_1CILi128EEENS7_ILi64EEENS7_ILi192EEEEEELi192ENS_6half_tEfNS_4arch4Sm80ELb0ELb1ELb1ELb0ELb1ELb0ELb1ELb1EEENS1_21CollectiveEpilogueFwdINS6_IJS8_SA_S9_EEENS6_IJNS7_ILi1EEESI_SI_EEESC_SE_Li256ELb0ELb1ELb1ELb0EEENS1_19SingleTileSchedulerILb0ELb1ELb1ELi128EEEEEEEEEvNT_6ParamsE)
        /*0248*/ 	.word	0x00000000


	//----- nvinfo : EIATTR_MIN_STACK_SIZE
	.align		4
.L_108:
        /*024c*/ 	.byte	0x04, 0x12
        /*024e*/ 	.short	(.L_110 - .L_109)
	.align		4
.L_109:
        /*0250*/ 	.word	index@(_ZN7cutlass13device_kernelIN5flash19enable_sm80_to_sm89INS1_16FlashAttnFwdSm80INS1_25CollectiveMainloopFwdSm80ILi8ELi2ELb0EN4cute5tupleIJNS5_1CILi128EEENS7_ILi64EEENS7_ILi192EEEEEELi192ENS_6half_tEfNS_4arch4Sm80ELb0ELb1ELb1ELb1ELb1ELb0ELb1ELb1EEENS1_21CollectiveEpilogueFwdINS6_IJS8_SA_S9_EEENS6_IJNS7_ILi1EEESI_SI_EEESC_SE_Li256ELb1ELb1ELb1ELb0EEENS1_36VarlenDynamicPersistentTileSchedulerILi128ELi64ELi256ELi256ELb1ELb1ELb0ELb1ELb0ELb1EEEEEEEEEvNT_6ParamsE)
        /*0254*/ 	.word	0x00000000


	//----- nvinfo : EIATTR_MIN_STACK_SIZE
	.align		4
.L_110:
        /*0258*/ 	.byte	0x04, 0x12
        /*025a*/ 	.short	(.L_112 - .L_111)
	.align		4
.L_111:
        /*025c*/ 	.word	index@(_ZN7cutlass13device_kernelIN5flash19enable_sm80_to_sm89INS1_16FlashAttnFwdSm80INS1_25CollectiveMainloopFwdSm80ILi8ELi2ELb0EN4cute5tupleIJNS5_1CILi128EEENS7_ILi64EEENS7_ILi192EEEEEELi192ENS_6half_tEfNS_4arch4Sm80ELb0ELb1ELb1ELb1ELb1ELb1ELb1ELb1EEENS1_21CollectiveEpilogueFwdINS6_IJS8_SA_S9_EEENS6_IJNS7_ILi1EEESI_SI_EEESC_SE_Li256ELb1ELb1ELb1ELb0EEENS1_36VarlenDynamicPersistentTileSchedulerILi128ELi64ELi256ELi256ELb1ELb1ELb0ELb1ELb0ELb1EEEEEEEEEvNT_6ParamsE)
        /*0260*/ 	.word	0x00000000


	//----- nvinfo : EIATTR_MIN_STACK_SIZE
	.align		4
.L_112:
        /*0264*/ 	.byte	0x04, 0x12
        /*0266*/ 	.short	(.L_114 - .L_113)
	.align		4
.L_113:
        /*0268*/ 	.word	index@(_ZN7cutlass13device_kernelIN5flash19enable_sm80_to_sm89INS1_16FlashAttnFwdSm80INS1_25CollectiveMainloopFwdSm80ILi8ELi2ELb0EN4cute5tupleIJNS5_1CILi128EEENS7_ILi64EEENS7_ILi192EEEEEELi192ENS_6half_tEfNS_4arch4Sm80ELb1ELb0ELb1ELb0ELb1ELb0ELb1ELb1EEENS1_21CollectiveEpilogueFwdINS6_IJS8_SA_S9_EEENS6_IJNS7_ILi1EEESI_SI_EEESC_SE_Li256ELb0ELb1ELb1ELb0EEENS1_30DynamicPersistentTileSchedulerILi256ELi256ELb1ELb1ELb0EEEEEEEEEvNT_6ParamsE)
        /*026c*/ 	.word	0x00000000


	//----- nvinfo : EIATTR_MIN_STACK_SIZE
	.align		4
.L_114:
        /*0270*/ 	.byte	0x04, 0x12
        /*0272*/ 	.short	(.L_116 - .L_115)
	.align		4
.L_115:
        /*0274*/ 	.word	index@(_ZN7cutlass13device_kernelIN5flash19enable_sm80_to_sm89INS1_16FlashAttnFwdSm80INS1_25CollectiveMainloopFwdSm80ILi8ELi2ELb0EN4cute5tupleIJNS5_1CILi128EEENS7_ILi64EEENS7_ILi192EEEEEELi192ENS_6half_tEfNS_4arch4Sm80ELb1ELb0ELb1ELb1ELb1ELb0ELb1ELb1EEENS1_21CollectiveEpilogueFwdINS6_IJS8_SA_S9_EEENS6_IJNS7_ILi1EEESI_SI_EEESC_SE_Li256ELb1ELb1ELb1ELb0EEENS1_36VarlenDynamicPersistentTileSchedulerILi128ELi64ELi256ELi256ELb1ELb1ELb0ELb1ELb1ELb1EEEEEEEEEvNT_6ParamsE)
        /*0278*/ 	.word	0x00000000


	//----- nvinfo : EIATTR_MIN_STACK_SIZE
	.align		4
.L_116:
        /*027c*/ 	.byte	0x04, 0x12
        /*027e*/ 	.short	(.L_118 - .L_117)
	.align		4
.L_117:
        /*0280*/ 	.word	index@(_ZN7cutlass13device_kernelIN5flash19enable_sm80_to_sm89INS1_16FlashAttnFwdSm80INS1_25CollectiveMainloopFwdSm80ILi8ELi2ELb0EN4cute5tupleIJNS5_1CILi128EEENS7_ILi64EEENS7_ILi192EEEEEELi192ENS_6half_tEfNS_4arch4Sm80ELb1ELb0ELb1ELb1ELb1ELb1ELb1ELb1EEENS1_21CollectiveEpilogueFwdINS6_IJS8_SA_S9_EEENS6_IJNS7_ILi1EEESI_SI_EEESC_SE_Li256ELb1ELb1ELb1ELb0EEENS1_36VarlenDynamicPersistentTileSchedulerILi128ELi64ELi256ELi256ELb1ELb1ELb0ELb1ELb1ELb1EEEEEEEEEvNT_6ParamsE)
        /*0284*/ 	.word	0x00000000
.L_118:


//--------------------- .nv.compat                --------------------------
	.section	.nv.compat,"",@"SHT_CUDA_COMPAT_INFO"
	.align	4
        /*0000*/ 	.byte	0x02, 0x09, 0x01, 0x00, 0x02, 0x02, 0x01, 0x00, 0x02, 0x05, 0x05, 0x00, 0x03, 0x07, 0x01, 0x01
        /*0010*/ 	.byte	0x02, 0x03, 0x00, 0x00, 0x02, 0x06, 0x01, 0x00, 0x04, 0x0b, 0x08, 0x00, 0x00, 0x00, 0x00, 0x00
        /*0020*/ 	.byte	0x00, 0x00, 0x00, 0x00


//--------------------- .nv.info._ZN7cutlass13device_kernelIN5flash19enable_sm80_to_sm89INS1_16FlashAttnFwdSm80INS1_25CollectiveMainloopFwdSm80ILi8ELi1ELb0EN4cute5tupleIJNS5_1CILi128EEENS7_ILi64EEENS7_ILi192EEEEEELi192ENS_6half_tEfNS_4arch4Sm80ELb0ELb0ELb1ELb0ELb1ELb0ELb1ELb1EEENS1_21CollectiveEpilogueFwdINS6_IJS8_SA_S9_EEENS6_IJNS7_ILi1EEESI_SI_EEESC_SE_Li256ELb0ELb1ELb1ELb0EEENS1_19SingleTileSchedulerILb0ELb1ELb1ELi128EEEEEEEEEvNT_6ParamsE --------------------------
	.section	.nv.info._ZN7cutlass13device_kernelIN5flash19enable_sm80_to_sm89INS1_16FlashAttnFwdSm80INS1_25CollectiveMainloopFwdSm80ILi8ELi1ELb0EN4cute5tupleIJNS5_1CILi128EEENS7_ILi64EEENS7_ILi192EEEEEELi192ENS_6half_tEfNS_4arch4Sm80ELb0ELb0ELb1ELb0ELb1ELb0ELb1ELb1EEENS1_21CollectiveEpilogueFwdINS6_IJS8_SA_S9_EEENS6_IJNS7_ILi1EEESI_SI_EEESC_SE_Li256ELb0ELb1ELb1ELb0EEENS1_19SingleTileSchedulerILb0ELb1ELb1ELi128EEEEEEEEEvNT_6ParamsE,"",@"SHT_CUDA_INFO"
	.sectionflags	@""
	.align	4


	//----- nvinfo : EIATTR_CUDA_API_VERSION
	.align		4
        /*0000*/ 	.byte	0x04, 0x37
        /*0002*/ 	.short	(.L_120 - .L_119)
.L_119:
        /*0004*/ 	.word	0x00000082


	//----- nvinfo : EIATTR_KPARAM_INFO
	.align		4
.L_120:
        /*0008*/ 	.byte	0x04, 0x17
        /*000a*/ 	.short	(.L_122 - .L_121)
.L_121:
        /*000c*/ 	.word	0x00000000
        /*0010*/ 	.short	0x0000
        /*0012*/ 	.short	0x0000
        /*0014*/ 	.byte	0x00, 0xf0, 0x61, 0x10


	//----- nvinfo : EIATTR_SPARSE_MMA_MASK
	.align		4
.L_122:
        /*0018*/ 	.byte	0x03, 0x50
        /*001a*/ 	.short	0x0000


	//----- nvinfo : EIATTR_MAXREG_COUNT
	.align		4
        /*001c*/ 	.byte	0x03, 0x1b
        /*001e*/ 	.short	0x00ff


	//----- nvinfo : EIATTR_MERCURY_ISA_VERSION
	.align		4
        /*0020*/ 	.byte	0x03, 0x5f
        /*0022*/ 	.short	0x0101


	//----- nvinfo : EIATTR_VRC_CTA_INIT_COUNT
	.align		4
        /*0024*/ 	.byte	0x02, 0x4a
	.zero		1
	.zero		1


	//----- nvinfo : EIATTR_EXIT_INSTR_OFFSETS
	.align		4
        /*0028*/ 	.byte	0x04, 0x1c
        /*002a*/ 	.short	(.L_124 - .L_123)


	//   ....[0]....
.L_123:
        /*002c*/ 	.word	0x00000010


	//----- nvinfo : EIATTR_MAX_THREADS
	.align		4
.L_124:
        /*0030*/ 	.byte	0x04, 0x05
        /*0032*/ 	.short	(.L_126 - .L_125)
.L_125:
        /*0034*/ 	.word	0x00000100
        /*0038*/ 	.word	0x00000001
        /*003c*/ 	.word	0x00000001


	//----- nvinfo : EIATTR_CBANK_PARAM_SIZE
	.align		4
.L_126:
        /*0040*/ 	.byte	0x03, 0x19
        /*0042*/ 	.short	0x0418


	//----- nvinfo : EIATTR_PARAM_CBANK
	.align		4
        /*0044*/ 	.byte	0x04, 0x0a
        /*0046*/ 	.short	(.L_128 - .L_127)
	.align		4
.L_127:
        /*0048*/ 	.word	index@(.nv.constant0._ZN7cutlass13device_kernelIN5flash19enable_sm80_to_sm89INS1_16FlashAttnFwdSm80INS1_25CollectiveMainloopFwdSm80ILi8ELi1ELb0EN4cute5tupleIJNS5_1CILi128EEENS7_ILi64EEENS7_ILi192EEEEEELi192ENS_6half_tEfNS_4arch4Sm80ELb0ELb0ELb1ELb0ELb1ELb0ELb1ELb1EEENS1_21CollectiveEpilogueFwdINS6_IJS8_SA_S9_EEENS6_IJNS7_ILi1EEESI_SI_EEESC_SE_Li256ELb0ELb1ELb1ELb0EEENS1_19SingleTileSchedulerILb0ELb1ELb1ELi128EEEEEEEEEvNT_6ParamsE)
        /*004c*/ 	.short	0x0380
        /*004e*/ 	.short	0x0418


	//----- nvinfo : EIATTR_SW_WAR
	.align		4
.L_128:
        /*0050*/ 	.byte	0x04, 0x36
        /*0052*/ 	.short	(.L_130 - .L_129)
.L_129:
        /*0054*/ 	.word	0x00000008
.L_130:


//--------------------- .nv.info._ZN7cutlass13device_kernelIN5flash19enable_sm80_to_sm89INS1_16FlashAttnFwdSm80INS1_25CollectiveMainloopFwdSm80ILi8ELi1ELb0EN4cute5tupleIJNS5_1CILi128EEENS7_ILi64EEENS7_ILi192EEEEEELi192ENS_6half_tEfNS_4arch4Sm80ELb0ELb0ELb1ELb1ELb1ELb0ELb1ELb1EEENS1_21CollectiveEpilogueFwdINS6_IJS8_SA_S9_EEENS6_IJNS7_ILi1EEESI_SI_EEESC_SE_Li256ELb1ELb1ELb1ELb0EEENS1_36VarlenDynamicPersistentTileSchedulerILi128ELi64ELi256ELi256ELb1ELb1ELb0ELb0ELb1ELb1EEEEEEEEEvNT_6ParamsE --------------------------
	.section	.nv.info._ZN7cutlass13device_kernelIN5flash19enable_sm80_to_sm89INS1_16FlashAttnFwdSm80INS1_25CollectiveMainloopFwdSm80ILi8ELi1ELb0EN4cute5tupleIJNS5_1CILi128EEENS7_ILi64EEENS7_ILi192EEEEEELi192ENS_6half_tEfNS_4arch4Sm80ELb0ELb0ELb1ELb1ELb1ELb0ELb1ELb1EEENS1_21CollectiveEpilogueFwdINS6_IJS8_SA_S9_EEENS6_IJNS7_ILi1EEESI_SI_EEESC_SE_Li256ELb1ELb1ELb1ELb0EEENS1_36VarlenDynamicPersistentTileSchedulerILi128ELi64ELi256ELi256ELb1ELb1ELb0ELb0ELb1ELb1EEEEEEEEEvNT_6ParamsE,"",@"SHT_CUDA_INFO"
	.sectionflags	@""
	.align	4


	//----- nvinfo : EIATTR_CUDA_API_VERSION
	.align		4
        /*0000*/ 	.byte	0x04, 0x37
        /*0002*/ 	.short	(.L_132 - .L_131)
.L_131:
        /*0004*/ 	.word	0x00000082


	//----- nvinfo : EIATTR_KPARAM_INFO
	.align		4
.L_132:
        /*0008*/ 	.byte	0x04, 0x17
        /*000a*/ 	.short	(.L_134 - .L_133)
.L_133:
        /*000c*/ 	.word	0x00000000
        /*0010*/ 	.short	0x0000
        /*0012*/ 	.short	0x0000
        /*0014*/ 	.byte	0x00, 0xf0, 0xe1, 0x10


	//----- nvinfo : EIATTR_SPARSE_MMA_MASK
	.align		4
.L_134:
        /*0018*/ 	.byte	0x03, 0x50
        /*001a*/ 	.short	0x0000


	//----- nvinfo : EIATTR_MAXREG_COUNT
	.align		4
        /*001c*/ 	.byte	0x03, 0x1b
        /*001e*/ 	.short	0x00ff


	//----- nvinfo : EIATTR_MERCURY_ISA_VERSION
	.align		4
        /*0020*/ 	.byte	0x03, 0x5f
        /*0022*/ 	.short	0x0101


	//----- nvinfo : EIATTR_VRC_CTA_INIT_COUNT
	.align		4
        /*0024*/ 	.byte	0x02, 0x4a
	.zero		1
	.zero		1


	//----- nvinfo : EIATTR_EXIT_INSTR_OFFSETS
	.align		4
        /*0028*/ 	.byte	0x04, 0x1c
        /*002a*/ 	.short	(.L_136 - .L_135)


	//   ....[0]....
.L_135:
        /*002c*/ 	.word	0x00000010


	//----- nvinfo : EIATTR_MAX_THREADS
	.align		4
.L_136:
        /*0030*/ 	.byte	0x04, 0x05
        /*0032*/ 	.short	(.L_138 - .L_137)
.L_137:
        /*0034*/ 	.word	0x00000100
        /*0038*/ 	.word	0x00000001
        /*003c*/ 	.word	0x00000001


	//----- nvinfo : EIATTR_CBANK_PARAM_SIZE
	.align		4
.L_138:
        /*0040*/ 	.byte	0x03, 0x19
        /*0042*/ 	.short	0x0438


	//----- nvinfo : EIATTR_PARAM_CBANK
	.align		4
        /*0044*/ 	.byte	0x04, 0x0a
        /*0046*/ 	.short	(.L_140 - .L_139)
	.align		4
.L_139:
        /*0048*/ 	.word	index@(.nv.constant0._ZN7cutlass13device_kernelIN5flash19enable_sm80_to_sm89INS1_16FlashAttnFwdSm80INS1_25CollectiveMainloopFwdSm80ILi8ELi1ELb0EN4cute5tupleIJNS5_1CILi128EEENS7_ILi64EEENS7_ILi192EEEEEELi192ENS_6half_tEfNS_4arch4Sm80ELb0ELb0ELb1ELb1ELb1ELb0ELb1ELb1EEENS1_21CollectiveEpilogueFwdINS6_IJS8_SA_S9_EEENS6_IJNS7_ILi1EEESI_SI_EEESC_SE_Li256ELb1ELb1ELb1ELb0EEENS1_36VarlenDynamicPersistentTileSchedulerILi128ELi64ELi256ELi256ELb1ELb1ELb0ELb0ELb1ELb1EEEEEEEEEvNT_6ParamsE)
        /*004c*/ 	.short	0x0380
        /*004e*/ 	.short	0x0438


	//----- nvinfo : EIATTR_SW_WAR
	.align		4
.L_140:
        /*0050*/ 	.byte	0x04, 0x36
        /*0052*/ 	.short	(.L_142 - .L_141)
.L_141:
        /*0054*/ 	.word	0x00000008
.L_142:


//--------------------- .nv.info._ZN7cutlass13device_kernelIN5flash19enable_sm80_to_sm89INS1_16FlashAttnFwdSm80INS1_25CollectiveMainloopFwdSm80ILi8ELi1ELb0EN4cute5tupleIJNS5_1CILi128EEENS7_ILi64EEENS7_ILi192EEEEEELi192ENS_6half_tEfNS_4arch4Sm80ELb0ELb0ELb1ELb1ELb1ELb1ELb1ELb1EEENS1_21CollectiveEpilogueFwdINS6_IJS8_SA_S9_EEENS6_IJNS7_ILi1EEESI_SI_EEESC_SE_Li256ELb1ELb1ELb1ELb0EEENS1_36VarlenDynamicPersistentTileSchedulerILi128ELi64ELi256ELi256ELb1ELb1ELb0ELb0ELb1ELb1EEEEEEEEEvNT_6ParamsE --------------------------
	.section	.nv.info._ZN7cutlass13device_kernelIN5flash19enable_sm80_to_sm89INS1_16FlashAttnFwdSm80INS1_25CollectiveMainloopFwdSm80ILi8ELi1ELb0EN4cute5tupleIJNS5_1CILi128EEENS7_ILi64EEENS7_ILi192EEEEEELi192ENS_6half_tEfNS_4arch4Sm80ELb0ELb0ELb1ELb1ELb1ELb1ELb1ELb1EEENS1_21CollectiveEpilogueFwdINS6_IJS8_SA_S9_EEENS6_IJNS7_ILi1EEESI_SI_EEESC_SE_Li256ELb1ELb1ELb1ELb0EEENS1_36VarlenDynamicPersistentTileSchedulerILi128ELi64ELi256ELi256ELb1ELb1ELb0ELb0ELb1ELb1EEEEEEEEEvNT_6ParamsE,"",@"SHT_CUDA_INFO"
	.sectionflags	@""
	.align	4


	//----- nvinfo : EIATTR_CUDA_API_VERSION
	.align		4
        /*0000*/ 	.byte	0x04, 0x37
        /*0002*/ 	.short	(.L_144 - .L_143)
.L_143:
        /*0004*/ 	.word	0x00000082


	//----- nvinfo : EIATTR_KPARAM_INFO
	.align		4
.L_144:
        /*0008*/ 	.byte	0x04, 0x17
        /*000a*/ 	.short	(.L_146 - .L_145)
.L_145:
        /*000c*/ 	.word	0x00000000
        /*0010*/ 	.short	0x0000
        /*0012*/ 	.short	0x0000
        /*0014*/ 	.byte	0x00, 0xf0, 0xe1, 0x10


	//----- nvinfo : EIATTR_SPARSE_MMA_MASK
	.align		4
.L_146:
        /*0018*/ 	.byte	0x03, 0x50
        /*001a*/ 	.short	0x0000


	//----- nvinfo : EIATTR_MAXREG_COUNT
	.align		4
        /*001c*/ 	.byte	0x03, 0x1b
        /*001e*/ 	.short	0x00ff


	//----- nvinfo : EIATTR_MERCURY_ISA_VERSION
	.align		4
        /*0020*/ 	.byte	0x03, 0x5f
        /*0022*/ 	.short	0x0101


	//----- nvinfo : EIATTR_VRC_CTA_INIT_COUNT
	.align		4
        /*0024*/ 	.byte	0x02, 0x4a
	.zero		1
	.zero		1


	//----- nvinfo : EIATTR_EXIT_INSTR_OFFSETS
	.align		4
        /*0028*/ 	.byte	0x04, 0x1c
        /*002a*/ 	.short	(.L_148 - .L_147)


	//   ....[0]....
.L_147:
        /*002c*/ 	.word	0x00000010


	//----- nvinfo : EIATTR_MAX_THREADS
	.align		4
.L_148:
        /*0030*/ 	.byte	0x04, 0x05
        /*0032*/ 	.short	(.L_150 - .L_149)
.L_149:
        /*0034*/ 	.word	0x00000100
        /*0038*/ 	.word	0x00000001
        /*003c*/ 	.word	0x00000001


	//----- nvinfo : EIATTR_CBANK_PARAM_SIZE
	.align		4
.L_150:
        /*0040*/ 	.byte	0x03, 0x19
        /*0042*/ 	.short	0x0438


	//----- nvinfo : EIATTR_PARAM_CBANK
	.align		4
        /*0044*/ 	.byte	0x04, 0x0a
        /*0046*/ 	.short	(.L_152 - .L_151)
	.align		4
.L_151:
        /*0048*/ 	.word	index@(.nv.constant0._ZN7cutlass13device_kernelIN5flash19enable_sm80_to_sm89INS1_16FlashAttnFwdSm80INS1_25CollectiveMainloopFwdSm80ILi8ELi1ELb0EN4cute5tupleIJNS5_1CILi128EEENS7_ILi64EEENS7_ILi192EEEEEELi192ENS_6half_tEfNS_4arch4Sm80ELb0ELb0ELb1ELb1ELb1ELb1ELb1ELb1EEENS1_21CollectiveEpilogueFwdINS6_IJS8_SA_S9_EEENS6_IJNS7_ILi1EEESI_SI_EEESC_SE_Li256ELb1ELb1ELb1ELb0EEENS1_36VarlenDynamicPersistentTileSchedulerILi128ELi64ELi256ELi256ELb1ELb1ELb0ELb0ELb1ELb1EEEEEEEEEvNT_6ParamsE)
        /*004c*/ 	.short	0x0380
        /*004e*/ 	.short	0x0438


	//----- nvinfo : EIATTR_SW_WAR
	.align		4
.L_152:
        /*0050*/ 	.byte	0x04, 0x36
        /*0052*/ 	.short	(.L_154 - .L_153)
.L_153:
        /*0054*/ 	.word	0x00000008
.L_154:


//--------------------- .nv.info._ZN7cutlass13device_kernelIN5flash19enable_sm80_to_sm89INS1_16FlashAttnFwdSm80INS1_25CollectiveMainloopFwdSm80ILi8ELi1ELb0EN4cute5tupleIJNS5_1CILi128EEENS7_ILi64EEENS7_ILi192EEEEEELi192ENS_6half_tEfNS_4arch4Sm80ELb0ELb1ELb1ELb0ELb1ELb0ELb1ELb1EEENS1_21CollectiveEpilogueFwdINS6_IJS8_SA_S9_EEENS6_IJNS7_ILi1EEESI_SI_EEESC_SE_Li256ELb0ELb1ELb1ELb0EEENS1_19SingleTileSchedulerILb0ELb1ELb1ELi128EEEEEEEEEvNT_6ParamsE --------------------------
	.section	.nv.info._ZN7cutlass13device_kernelIN5flash19enable_sm80_to_sm89INS1_16FlashAttnFwdSm80INS1_25CollectiveMainloopFwdSm80ILi8ELi1ELb0EN4cute5tupleIJNS5_1CILi128EEENS7_ILi64EEENS7_ILi192EEEEEELi192ENS_6half_tEfNS_4arch4Sm80ELb0ELb1ELb1ELb0ELb1ELb0ELb1ELb1EEENS1_21CollectiveEpilogueFwdINS6_IJS8_SA_S9_EEENS6_IJNS7_ILi1EEESI_SI_EEESC_SE_Li256ELb0ELb1ELb1ELb0EEENS1_19SingleTileSchedulerILb0ELb1ELb1ELi128EEEEEEEEEvNT_6ParamsE,"",@"SHT_CUDA_INFO"
	.sectionflags	@""
	.align	4


	//----- nvinfo : EIATTR_CUDA_API_VERSION
	.align		4
        /*0000*/ 	.byte	0x04, 0x37
        /*0002*/ 	.short	(.L_156 - .L_155)
.L_155:
        /*0004*/ 	.word	0x00000082


	//----- nvinfo : EIATTR_KPARAM_INFO
	.align		4
.L_156:
        /*0008*/ 	.byte	0x04, 0x17
        /*000a*/ 	.short	(.L_158 - .L_157)
.L_157:
        /*000c*/ 	.word	0x00000000
        /*0010*/ 	.short	0x0000
        /*0012*/ 	.short	0x0000
        /*0014*/ 	.byte	0x00, 0xf0, 0x61, 0x10


	//----- nvinfo : EIATTR_SPARSE_MMA_MASK
	.align		4
.L_158:
        /*0018*/ 	.byte	0x03, 0x50
        /*001a*/ 	.short	0x0000


	//----- nvinfo : EIATTR_MAXREG_COUNT
	.align		4
        /*001c*/ 	.byte	0x03, 0x1b
        /*001e*/ 	.short	0x00ff


	//----- nvinfo : EIATTR_MERCURY_ISA_VERSION
	.align		4
        /*0020*/ 	.byte	0x03, 0x5f
        /*0022*/ 	.short	0x0101


	//----- nvinfo : EIATTR_VRC_CTA_INIT_COUNT
	.align		4
        /*0024*/ 	.byte	0x02, 0x4a
	.zero		1
	.zero		1


	//----- nvinfo : EIATTR_EXIT_INSTR_OFFSETS
	.align		4
        /*0028*/ 	.byte	0x04, 0x1c
        /*002a*/ 	.short	(.L_160 - .L_159)


	//   ....[0]....
.L_159:
        /*002c*/ 	.word	0x00000010


	//----- nvinfo : EIATTR_MAX_THREADS
	.align		4
.L_160:
        /*0030*/ 	.byte	0x04, 0x05
        /*0032*/ 	.short	(.L_162 - .L_161)
.L_161:
        /*0034*/ 	.word	0x00000100
        /*0038*/ 	.word	0x00000001
        /*003c*/ 	.word	0x00000001


	//----- nvinfo : EIATTR_CBANK_PARAM_SIZE
	.align		4
.L_162:
        /*0040*/ 	.byte	0x03, 0x19
        /*0042*/ 	.short	0x0418


	//----- nvinfo : EIATTR_PARAM_CBANK
	.align		4
        /*0044*/ 	.byte	0x04, 0x0a
        /*0046*/ 	.short	(.L_164 - .L_163)
	.align		4
.L_163:
        /*0048*/ 	.word	index@(.nv.constant0._ZN7cutlass13device_kernelIN5flash19enable_sm80_to_sm89INS1_16FlashAttnFwdSm80INS1_25CollectiveMainloopFwdSm80ILi8ELi1ELb0EN4cute5tupleIJNS5_1CILi128EEENS7_ILi64EEENS7_ILi192EEEEEELi192ENS_6half_tEfNS_4arch4Sm80ELb0ELb1ELb1ELb0ELb1ELb0ELb1ELb1EEENS1_21CollectiveEpilogueFwdINS6_IJS8_SA_S9_EEENS6_IJNS7_ILi1EEESI_SI_EEESC_SE_Li256ELb0ELb1ELb1ELb0EEENS1_19SingleTileSchedulerILb0ELb1ELb1ELi128EEEEEEEEEvNT_6ParamsE)
        /*004c*/ 	.short	0x0380
        /*004e*/ 	.short	0x0418


	//----- nvinfo : EIATTR_SW_WAR
	.align		4
.L_164:
        /*0050*/ 	.byte	0x04, 0x36
        /*0052*/ 	.short	(.L_166 - .L_165)
.L_165:
        /*0054*/ 	.word	0x00000008
.L_166:


//--------------------- .nv.info._ZN7cutlass13device_kernelIN5flash19enable_sm80_to_sm89INS1_16FlashAttnFwdSm80INS1_25CollectiveMainloopFwdSm80ILi8ELi1ELb0EN4cute5tupleIJNS5_1CILi128EEENS7_ILi64EEENS7_ILi192EEEEEELi192ENS_6half_tEfNS_4arch4Sm80ELb0ELb1ELb1ELb1ELb1ELb0ELb1ELb1EEENS1_21CollectiveEpilogueFwdINS6_IJS8_SA_S9_EEENS6_IJNS7_ILi1EEESI_SI_EEESC_SE_Li256ELb1ELb1ELb1ELb0EEENS1_36VarlenDynamicPersistentTileSchedulerILi128ELi64ELi256ELi256ELb1ELb1ELb0ELb1ELb0ELb1EEEEEEEEEvNT_6ParamsE --------------------------
	.section	.nv.info._ZN7cutlass13device_kernelIN5flash19enable_sm80_to_sm89INS1_16FlashAttnFwdSm80INS1_25CollectiveMainloopFwdSm80ILi8ELi1ELb0EN4cute5tupleIJNS5_1CILi128EEENS7_ILi64EEENS7_ILi192EEEEEELi192ENS_6half_tEfNS_4arch4Sm80ELb0ELb1ELb1ELb1ELb1ELb0ELb1ELb1EEENS1_21CollectiveEpilogueFwdINS6_IJS8_SA_S9_EEENS6_IJNS7_ILi1EEESI_SI_EEESC_SE_Li256ELb1ELb1ELb1ELb0EEENS1_36VarlenDynamicPersistentTileSchedulerILi128ELi64ELi256ELi256ELb1ELb1ELb0ELb1ELb0ELb1EEEEEEEEEvNT_6ParamsE,"",@"SHT_CUDA_INFO"
	.sectionflags	@""
	.align	4


	//----- nvinfo : EIATTR_CUDA_API_VERSION
	.align		4
        /*0000*/ 	.byte	0x04, 0x37
        /*0002*/ 	.short	(.L_168 - .L_167)
.L_167:
        /*0004*/ 	.word	0x00000082


	//----- nvinfo : EIATTR_KPARAM_INFO
	.align		4
.L_168:
        /*0008*/ 	.byte	0x04, 0x17
        /*000a*/ 	.short	(.L_170 - .L_169)
.L_169:
        /*000c*/ 	.word	0x00000000
        /*0010*/ 	.short	0x0000
        /*0012*/ 	.short	0x0000
        /*0014*/ 	.byte	0x00, 0xf0, 0xe1, 0x10


	//----- nvinfo : EIATTR_SPARSE_MMA_MASK
	.align		4
.L_170:
        /*0018*/ 	.byte	0x03, 0x50
        /*001a*/ 	.short	0x0000


	//----- nvinfo : EIATTR_MAXREG_COUNT
	.align		4
        /*001c*/ 	.byte	0x03, 0x1b
        /*001e*/ 	.short	0x00ff


	//----- nvinfo : EIATTR_MERCURY_ISA_VERSION
	.align		4
        /*0020*/ 	.byte	0x03, 0x5f
        /*0022*/ 	.short	0x0101


	//----- nvinfo : EIATTR_VRC_CTA_INIT_COUNT
	.align		4
        /*0024*/ 	.byte	0x02, 0x4a
	.zero		1
	.zero		1


	//----- nvinfo : EIATTR_EXIT_INSTR_OFFSETS
	.align		4
        /*0028*/ 	.byte	0x04, 0x1c
        /*002a*/ 	.short	(.L_172 - .L_171)


	//   ....[0]....
.L_171:
        /*002c*/ 	.word	0x00000010


	//----- nvinfo : EIATTR_MAX_THREADS
	.align		4
.L_172:
        /*0030*/ 	.byte	0x04, 0x05
        /*0032*/ 	.short	(.L_174 - .L_173)
.L_173:
        /*0034*/ 	.word	0x00000100
        /*0038*/ 	.word	0x00000001
        /*003c*/ 	.word	0x00000001


	//----- nvinfo : EIATTR_CBANK_PARAM_SIZE
	.align		4
.L_174:
        /*0040*/ 	.byte	0x03, 0x19
        /*0042*/ 	.short	0x0438


	//----- nvinfo : EIATTR_PARAM_CBANK
	.align		4
        /*0044*/ 	.byte	0x04, 0x0a
        /*0046*/ 	.short	(.L_176 - .L_175)
	.align		4
.L_175:
        /*0048*/ 	.word	index@(.nv.constant0._ZN7cutlass13device_kernelIN5flash19enable_sm80_to_sm89INS1_16FlashAttnFwdSm80INS1_25CollectiveMainloopFwdSm80ILi8ELi1ELb0EN4cute5tupleIJNS5_1CILi128EEENS7_ILi64EEENS7_ILi192EEEEEELi192ENS_6half_tEfNS_4arch4Sm80ELb0ELb1ELb1ELb1ELb1ELb0ELb1ELb1EEENS1_21CollectiveEpilogueFwdINS6_IJS8_SA_S9_EEENS6_IJNS7_ILi1EEESI_SI_EEESC_SE_Li256ELb1ELb1ELb1ELb0EEENS1_36VarlenDynamicPersistentTileSchedulerILi128ELi64ELi256ELi256ELb1ELb1ELb0ELb1ELb0ELb1EEEEEEEEEvNT_6ParamsE)
        /*004c*/ 	.short	0x0380
        /*004e*/ 	.short	0x0438


	//----- nvinfo : EIATTR_SW_WAR
	.align		4
.L_176:
        /*0050*/ 	.byte	0x04, 0x36
        /*0052*/ 	.short	(.L_178 - .L_177)
.L_177:
        /*0054*/ 	.word	0x00000008
.L_178:


//--------------------- .nv.info._ZN7cutlass13device_kernelIN5flash19enable_sm80_to_sm89INS1_16FlashAttnFwdSm80INS1_25CollectiveMainloopFwdSm80ILi8ELi1ELb0EN4cute5tupleIJNS5_1CILi128EEENS7_ILi64EEENS7_ILi192EEEEEELi192ENS_6half_tEfNS_4arch4Sm80ELb0ELb1ELb1ELb1ELb1ELb1ELb1ELb1EEENS1_21CollectiveEpilogueFwdINS6_IJS8_SA_S9_EEENS6_IJNS7_ILi1EEESI_SI_EEESC_SE_Li256ELb1ELb1ELb1ELb0EEENS1_36VarlenDynamicPersistentTileSchedulerILi128ELi64ELi256ELi256ELb1ELb1ELb0ELb1ELb0ELb1EEEEEEEEEvNT_6ParamsE --------------------------
	.section	.nv.info._ZN7cutlass13device_kernelIN5flash19enable_sm80_to_sm89INS1_16FlashAttnFwdSm80INS1_25CollectiveMainloopFwdSm80ILi8ELi1ELb0EN4cute5tupleIJNS5_1CILi128EEENS7_ILi64EEENS7_ILi192EEEEEELi192ENS_6half_tEfNS_4arch4Sm80ELb0ELb1ELb1ELb1ELb1ELb1ELb1ELb1EEENS1_21CollectiveEpilogueFwdINS6_IJS8_SA_S9_EEENS6_IJNS7_ILi1EEESI_SI_EEESC_SE_Li256ELb1ELb1ELb1ELb0EEENS1_36VarlenDynamicPersistentTileSchedulerILi128ELi64ELi256ELi256ELb1ELb1ELb0ELb1ELb0ELb1EEEEEEEEEvNT_6ParamsE,"",@"SHT_CUDA_INFO"
	.sectionflags	@""
	.align	4


	//----- nvinfo : EIATTR_CUDA_API_VERSION
	.align		4
        /*0000*/ 	.byte	0x04, 0x37
        /*0002*/ 	.short	(.L_180 - .L_179)
.L_179:
        /*0004*/ 	.word	0x00000082


	//----- nvinfo : EIATTR_KPARAM_INFO
	.align		4
.L_180:
        /*0008*/ 	.byte	0x04, 0x17
        /*000a*/ 	.short	(.L_182 - .L_181)
.L_181:
        /*000c*/ 	.word	0x00000000
        /*0010*/ 	.short	0x0000
        /*0012*/ 	.short	0x0000
        /*0014*/ 	.byte	0x00, 0xf0, 0xe1, 0x10


	//----- nvinfo : EIATTR_SPARSE_MMA_MASK
	.align		4
.L_182:
        /*0018*/ 	.byte	0x03, 0x50
        /*001a*/ 	.short	0x0000


	//----- nvinfo : EIATTR_MAXREG_COUNT
	.align		4
        /*001c*/ 	.byte	0x03, 0x1b
        /*001e*/ 	.short	0x00ff


	//----- nvinfo : EIATTR_MERCURY_ISA_VERSION
	.align		4
        /*0020*/ 	.byte	0x03, 0x5f
        /*0022*/ 	.short	0x0101


	//----- nvinfo : EIATTR_VRC_CTA_INIT_COUNT
	.align		4
        /*0024*/ 	.byte	0x02, 0x4a
	.zero		1
	.zero		1


	//----- nvinfo : EIATTR_EXIT_INSTR_OFFSETS
	.align		4
        /*0028*/ 	.byte	0x04, 0x1c
        /*002a*/ 	.short	(.L_184 - .L_183)


	//   ....[0]....
.L_183:
        /*002c*/ 	.word	0x00000010


	//----- nvinfo : EIATTR_MAX_THREADS
	.align		4
.L_184:
        /*0030*/ 	.byte	0x04, 0x05
        /*0032*/ 	.short	(.L_186 - .L_185)
.L_185:
        /*0034*/ 	.word	0x00000100
        /*0038*/ 	.word	0x00000001
        /*003c*/ 	.word	0x00000001


	//----- nvinfo : EIATTR_CBANK_PARAM_SIZE
	.align		4
.L_186:
        /*0040*/ 	.byte	0x03, 0x19
        /*0042*/ 	.short	0x0438


	//----- nvinfo : EIATTR_PARAM_CBANK
	.align		4
        /*0044*/ 	.byte	0x04, 0x0a
        /*0046*/ 	.short	(.L_188 - .L_187)
	.align		4
.L_187:
        /*0048*/ 	.word	index@(.nv.constant0._ZN7cutlass13device_kernelIN5flash19enable_sm80_to_sm89INS1_16FlashAttnFwdSm80INS1_25CollectiveMainloopFwdSm80ILi8ELi1ELb0EN4cute5tupleIJNS5_1CILi128EEENS7_ILi64EEENS7_ILi192EEEEEELi192ENS_6half_tEfNS_4arch4Sm80ELb0ELb1ELb1ELb1ELb1ELb1ELb1ELb1EEENS1_21CollectiveEpilogueFwdINS6_IJS8_SA_S9_EEENS6_IJNS7_ILi1EEESI_SI_EEESC_SE_Li256ELb1ELb1ELb1ELb0EEENS1_36VarlenDynamicPersistentTileSchedulerILi128ELi64ELi256ELi256ELb1ELb1ELb0ELb1ELb0ELb1EEEEEEEEEvNT_6ParamsE)
        /*004c*/ 	.short	0x0380
        /*004e*/ 	.short	0x0438


	//----- nvinfo : EIATTR_SW_WAR
	.align		4
.L_188:
        /*0050*/ 	.byte	0x04, 0x36
        /*0052*/ 	.short	(.L_190 - .L_189)
.L_189:
        /*0054*/ 	.word	0x00000008
.L_190:


//--------------------- .nv.info._ZN7cutlass13device_kernelIN5flash19enable_sm80_to_sm89INS1_16FlashAttnFwdSm80INS1_25CollectiveMainloopFwdSm80ILi8ELi1ELb0EN4cute5tupleIJNS5_1CILi128EEENS7_ILi64EEENS7_ILi192EEEEEELi192ENS_6half_tEfNS_4arch4Sm80ELb1ELb0ELb1ELb0ELb1ELb0ELb1ELb1EEENS1_21CollectiveEpilogueFwdINS6_IJS8_SA_S9_EEENS6_IJNS7_ILi1EEESI_SI_EEESC_SE_Li256ELb0ELb1ELb1ELb0EEENS1_30DynamicPersistentTileSchedulerILi256ELi256ELb1ELb1ELb0EEEEEEEEEvNT_6ParamsE --------------------------
	.section	.nv.info._ZN7cutlass13device_kernelIN5flash19enable_sm80_to_sm89INS1_16FlashAttnFwdSm80INS1_25CollectiveMainloopFwdSm80ILi8ELi1ELb0EN4cute5tupleIJNS5_1CILi128EEENS7_ILi64EEENS7_ILi192EEEEEELi192ENS_6half_tEfNS_4arch4Sm80ELb1ELb0ELb1ELb0ELb1ELb0ELb1ELb1EEENS1_21CollectiveEpilogueFwdINS6_IJS8_SA_S9_EEENS6_IJNS7_ILi1EEESI_SI_EEESC_SE_Li256ELb0ELb1ELb1ELb0EEENS1_30DynamicPersistentTileSchedulerILi256ELi256ELb1ELb1ELb0EEEEEEEEEvNT_6ParamsE,"",@"SHT_CUDA_INFO"
	.sectionflags	@""
	.align	4


	//----- nvinfo : EIATTR_CUDA_API_VERSION
	.align		4
        /*0000*/ 	.byte	0x04, 0x37
        /*0002*/ 	.short	(.L_192 - .L_191)
.L_191:
        /*0004*/ 	.word	0x00000082


	//----- nvinfo : EIATTR_KPARAM_INFO
	.align		4
.L_192:
        /*0008*/ 	.byte	0x04, 0x17
        /*000a*/ 	.short	(.L_194 - .L_193)
.L_193:
        /*000c*/ 	.word	0x00000000
        /*0010*/ 	.short	0x0000
        /*0012*/ 	.short	0x0000
        /*0014*/ 	.byte	0x00, 0xf0, 0xa1, 0x10


	//----- nvinfo : EIATTR_SPARSE_MMA_MASK
	.align		4
.L_194:
        /*0018*/ 	.byte	0x03, 0x50
        /*001a*/ 	.short	0x0000


	//----- nvinfo : EIATTR_MAXREG_COUNT
	.align		4
        /*001c*/ 	.byte	0x03, 0x1b
        /*001e*/ 	.short	0x00ff


	//----- nvinfo : EIATTR_MERCURY_ISA_VERSION
	.align		4
        /*0020*/ 	.byte	0x03, 0x5f
        /*0022*/ 	.short	0x0101


	//----- nvinfo : EIATTR_VRC_CTA_INIT_COUNT
	.align		4
        /*0024*/ 	.byte	0x02, 0x4a
	.zero		1
	.zero		1


	//----- nvinfo : EIATTR_EXIT_INSTR_OFFSETS
	.align		4
        /*0028*/ 	.byte	0x04, 0x1c
        /*002a*/ 	.short	(.L_196 - .L_195)


	//   ....[0]....
.L_195:
        /*002c*/ 	.word	0x00000010


	//----- nvinfo : EIATTR_MAX_THREADS
	.align		4
.L_196:
        /*0030*/ 	.byte	0x04, 0x05
        /*0032*/ 	.short	(.L_198 - .L_197)
.L_197:
        /*0034*/ 	.word	0x00000100
        /*0038*/ 	.word	0x00000001
        /*003c*/ 	.word	0x00000001


	//----- nvinfo : EIATTR_CBANK_PARAM_SIZE
	.align		4
.L_198:
        /*0040*/ 	.byte	0x03, 0x19
        /*0042*/ 	.short	0x0428


	//----- nvinfo : EIATTR_PARAM_CBANK
	.align		4
        /*0044*/ 	.byte	0x04, 0x0a
        /*0046*/ 	.short	(.L_200 - .L_199)
	.align		4
.L_199:
        /*0048*/ 	.word	index@(.nv.constant0._ZN7cutlass13device_kernelIN5flash19enable_sm80_to_sm89INS1_16FlashAttnFwdSm80INS1_25CollectiveMainloopFwdSm80ILi8ELi1ELb0EN4cute5tupleIJNS5_1CILi128EEENS7_ILi64EEENS7_ILi192EEEEEELi192ENS_6half_tEfNS_4arch4Sm80ELb1ELb0ELb1ELb0ELb1ELb0ELb1ELb1EEENS1_21CollectiveEpilogueFwdINS6_IJS8_SA_S9_EEENS6_IJNS7_ILi1EEESI_SI_EEESC_SE_Li256ELb0ELb1ELb1ELb0EEENS1_30DynamicPersistentTileSchedulerILi256ELi256ELb1ELb1ELb0EEEEEEEEEvNT_6ParamsE)
        /*004c*/ 	.short	0x0380
        /*004e*/ 	.short	0x0428


	//----- nvinfo : EIATTR_SW_WAR
	.align		4
.L_200:
        /*0050*/ 	.byte	0x04, 0x36
        /*0052*/ 	.short	(.L_202 - .L_201)
.L_201:
        /*0054*/ 	.word	0x00000008
.L_202:


//--------------------- .nv.info._ZN7cutlass13device_kernelIN5flash19enable_sm80_to_sm89INS1_16FlashAttnFwdSm80INS1_25CollectiveMainloopFwdSm80ILi8ELi1ELb0EN4cute5tupleIJNS5_1CILi128EEENS7_ILi64EEENS7_ILi192EEEEEELi192ENS_6half_tEfNS_4arch4Sm80ELb1ELb0ELb1ELb1ELb1ELb0ELb1ELb1EEENS1_21CollectiveEpilogueFwdINS6_IJS8_SA_S9_EEENS6_IJNS7_ILi1EEESI_SI_EEESC_SE_Li256ELb1ELb1ELb1ELb0EEENS1_36VarlenDynamicPersistentTileSchedulerILi128ELi64ELi256ELi256ELb1ELb1ELb0ELb1ELb1ELb1EEEEEEEEEvNT_6ParamsE --------------------------
	.section	.nv.info._ZN7cutlass13device_kernelIN5flash19enable_sm80_to_sm89INS1_16FlashAttnFwdSm80INS1_25CollectiveMainloopFwdSm80ILi8ELi1ELb0EN4cute5tupleIJNS5_1CILi128EEENS7_ILi64EEENS7_ILi192EEEEEELi192ENS_6half_tEfNS_4arch4Sm80ELb1ELb0ELb1ELb1ELb1ELb0ELb1ELb1EEENS1_21CollectiveEpilogueFwdINS6_IJS8_SA_S9_EEENS6_IJNS7_ILi1EEESI_SI_EEESC_SE_Li256ELb1ELb1ELb1ELb0EEENS1_36VarlenDynamicPersistentTileSchedulerILi128ELi64ELi256ELi256ELb1ELb1ELb0ELb1ELb1ELb1EEEEEEEEEvNT_6ParamsE,"",@"SHT_CUDA_INFO"
	.sectionflags	@""
	.align	4


	//----- nvinfo : EIATTR_CUDA_API_VERSION
	.align		4
        /*0000*/ 	.byte	0x04, 0x37
        /*0002*/ 	.short	(.L_204 - .L_203)
.L_203:
        /*0004*/ 	.word	0x00000082


	//----- nvinfo : EIATTR_KPARAM_INFO
	.align		4
.L_204:
        /*0008*/ 	.byte	0x04, 0x17
        /*000a*/ 	.short	(.L_206 - .L_205)
.L_205:
        /*000c*/ 	.word	0x00000000
        /*0010*/ 	.short	0x0000
        /*0012*/ 	.short	0x0000
        /*0014*/ 	.byte	0x00, 0xf0, 0xe1, 0x10


	//----- nvinfo : EIATTR_SPARSE_MMA_MASK
	.align		4
.L_206:
        /*0018*/ 	.byte	0x03, 0x50
        /*001a*/ 	.short	0x0000


	//----- nvinfo : EIATTR_MAXREG_COUNT
	.align		4
        /*001c*/ 	.byte	0x03, 0x1b
        /*001e*/ 	.short	0x00ff


	//----- nvinfo : EIATTR_MERCURY_ISA_VERSION
	.align		4
        /*0020*/ 	.byte	0x03, 0x5f
        /*0022*/ 	.short	0x0101


	//----- nvinfo : EIATTR_VRC_CTA_INIT_COUNT
	.align		4
        /*0024*/ 	.byte	0x02, 0x4a
	.zero		1
	.zero		1


	//----- nvinfo : EIATTR_EXIT_INSTR_OFFSETS
	.align		4
        /*0028*/ 	.byte	0x04, 0x1c
        /*002a*/ 	.short	(.L_208 - .L_207)


	//   ....[0]....
.L_207:
        /*002c*/ 	.word	0x00000010


	//----- nvinfo : EIATTR_MAX_THREADS
	.align		4
.L_208:
        /*0030*/ 	.byte	0x04, 0x05
        /*0032*/ 	.short	(.L_210 - .L_209)
.L_209:
        /*0034*/ 	.word	0x00000100
        /*0038*/ 	.word	0x00000001
        /*003c*/ 	.word	0x00000001


	//----- nvinfo : EIATTR_CBANK_PARAM_SIZE
	.align		4
.L_210:
        /*0040*/ 	.byte	0x03, 0x19
        /*0042*/ 	.short	0x0438


	//----- nvinfo : EIATTR_PARAM_CBANK
	.align		4
        /*0044*/ 	.byte	0x04, 0x0a
        /*0046*/ 	.short	(.L_212 - .L_211)
	.align		4
.L_211:
        /*0048*/ 	.word	index@(.nv.constant0._ZN7cutlass13device_kernelIN5flash19enable_sm80_to_sm89INS1_16FlashAttnFwdSm80INS1_25CollectiveMainloopFwdSm80ILi8ELi1ELb0EN4cute5tupleIJNS5_1CILi128EEENS7_ILi64EEENS7_ILi192EEEEEELi192ENS_6half_tEfNS_4arch4Sm80ELb1ELb0ELb1ELb1ELb1ELb0ELb1ELb1EEENS1_21CollectiveEpilogueFwdINS6_IJS8_SA_S9_EEENS6_IJNS7_ILi1EEESI_SI_EEESC_SE_Li256ELb1ELb1ELb1ELb0EEENS1_36VarlenDynamicPersistentTileSchedulerILi128ELi64ELi256ELi256ELb1ELb1ELb0ELb1ELb1ELb1EEEEEEEEEvNT_6ParamsE)
        /*004c*/ 	.short	0x0380
        /*004e*/ 	.short	0x0438


	//----- nvinfo : EIATTR_SW_WAR
	.align		4
.L_212:
        /*0050*/ 	.byte	0x04, 0x36
        /*0052*/ 	.short	(.L_214 - .L_213)
.L_213:
        /*0054*/ 	.word	0x00000008
.L_214:


//--------------------- .nv.info._ZN7cutlass13device_kernelIN5flash19enable_sm80_to_sm89INS1_16FlashAttnFwdSm80INS1_25CollectiveMainloopFwdSm80ILi8ELi1ELb0EN4cute5tupleIJNS5_1CILi128EEENS7_ILi64EEENS7_ILi192EEEEEELi192ENS_6half_tEfNS_4arch4Sm80ELb1ELb0ELb1ELb1ELb1ELb1ELb1ELb1EEENS1_21CollectiveEpilogueFwdINS6_IJS8_SA_S9_EEENS6_IJNS7_ILi1EEESI_SI_EEESC_SE_Li256ELb1ELb1ELb1ELb0EEENS1_36VarlenDynamicPersistentTileSchedulerILi128ELi64ELi256ELi256ELb1ELb1ELb0ELb1ELb1ELb1EEEEEEEEEvNT_6ParamsE --------------------------
	.section	.nv.info._ZN7cutlass13device_kernelIN5flash19enable_sm80_to_sm89INS1_16FlashAttnFwdSm80INS1_25CollectiveMainloopFwdSm80ILi8ELi1ELb0EN4cute5tupleIJNS5_1CILi128EEENS7_ILi64EEENS7_ILi192EEEEEELi192ENS_6half_tEfNS_4arch4Sm80ELb1ELb0ELb1ELb1ELb1ELb1ELb1ELb1EEENS1_21CollectiveEpilogueFwdINS6_IJS8_SA_S9_EEENS6_IJNS7_ILi1EEESI_SI_EEESC_SE_Li256ELb1ELb1ELb1ELb0EEENS1_36VarlenDynamicPersistentTileSchedulerILi128ELi64ELi256ELi256ELb1ELb1ELb0ELb1ELb1ELb1EEEEEEEEEvNT_6ParamsE,"",@"SHT_CUDA_INFO"
	.sectionflags	@""
	.align	4


	//----- nvinfo : EIATTR_CUDA_API_VERSION
	.align		4
        /*0000*/ 	.byte	0x04, 0x37
        /*0002*/ 	.short	(.L_216 - .L_215)
.L_215:
        /*0004*/ 	.word	0x00000082


	//----- nvinfo : EIATTR_KPARAM_INFO
	.align		4
.L_216:
        /*0008*/ 	.byte	0x04, 0x17
        /*000a*/ 	.short	(.L_218 - .L_217)
.L_217:
        /*000c*/ 	.word	0x00000000
        /*0010*/ 	.short	0x0000
        /*0012*/ 	.short	0x0000
        /*0014*/ 	.byte	0x00, 0xf0, 0xe1, 0x10


	//----- nvinfo : EIATTR_SPARSE_MMA_MASK
	.align		4
.L_218:
        /*0018*/ 	.byte	0x03, 0x50
        /*001a*/ 	.short	0x0000


	//----- nvinfo : EIATTR_MAXREG_COUNT
	.align		4
        /*001c*/ 	.byte	0x03, 0x1b
        /*001e*/ 	.short	0x00ff


	//----- nvinfo : EIATTR_MERCURY_ISA_VERSION
	.align		4
        /*0020*/ 	.byte	0x03, 0x5f
        /*0022*/ 	.short	0x0101


	//----- nvinfo : EIATTR_VRC_CTA_INIT_COUNT
	.align		4
        /*0024*/ 	.byte	0x02, 0x4a
	.zero		1
	.zero		1


	//----- nvinfo : EIATTR_EXIT_INSTR_OFFSETS
	.align		4
        /*0028*/ 	.byte	0x04, 0x1c
        /*002a*/ 	.short	(.L_220 - .L_219)


	//   ....[0]....
.L_219:
        /*002c*/ 	.word	0x00000010


	//----- nvinfo : EIATTR_MAX_THREADS
	.align		4
.L_220:
        /*0030*/ 	.byte	0x04, 0x05
        /*0032*/ 	.short	(.L_222 - .L_221)
.L_221:
        /*0034*/ 	.word	0x00000100
        /*0038*/ 	.word	0x00000001
        /*003c*/ 	.word	0x00000001


	//----- nvinfo : EIATTR_CBANK_PARAM_SIZE
	.align		4
.L_222:
        /*0040*/ 	.byte	0x03, 0x19
        /*0042*/ 	.short	0x0438


	//----- nvinfo : EIATTR_PARAM_CBANK
	.align		4
        /*0044*/ 	.byte	0x04, 0x0a
        /*0046*/ 	.short	(.L_224 - .L_223)
	.align		4
.L_223:
        /*0048*/ 	.word	index@(.nv.constant0._ZN7cutlass13device_kernelIN5flash19enable_sm80_to_sm89INS1_16FlashAttnFwdSm80INS1_25CollectiveMainloopFwdSm80ILi8ELi1ELb0EN4cute5tupleIJNS5_1CILi128EEENS7_ILi64EEENS7_ILi192EEEEEELi192ENS_6half_tEfNS_4arch4Sm80ELb1ELb0ELb1ELb1ELb1ELb1ELb1ELb1EEENS1_21CollectiveEpilogueFwdINS6_IJS8_SA_S9_EEENS6_IJNS7_ILi1EEESI_SI_EEESC_SE_Li256ELb1ELb1ELb1ELb0EEENS1_36VarlenDynamicPersistentTileSchedulerILi128ELi64ELi256ELi256ELb1ELb1ELb0ELb1ELb1ELb1EEEEEEEEEvNT_6ParamsE)
        /*004c*/ 	.short	0x0380
        /*004e*/ 	.short	0x0438


	//----- nvinfo : EIATTR_SW_WAR
	.align		4
.L_224:
        /*0050*/ 	.byte	0x04, 0x36
        /*0052*/ 	.short	(.L_226 - .L_225)
.L_225:
        /*0054*/ 	.word	0x00000008
.L_226:


//--------------------- .nv.info._ZN7cutlass13device_kernelIN5flash19enable_sm80_to_sm89INS1_16FlashAttnFwdSm80INS1_25CollectiveMainloopFwdSm80ILi8ELi2ELb0EN4cute5tupleIJNS5_1CILi128EEENS7_ILi64EEENS7_ILi192EEEEEELi192ENS_6half_tEfNS_4arch4Sm80ELb0ELb0ELb1ELb0ELb1ELb0ELb1ELb1EEENS1_21CollectiveEpilogueFwdINS6_IJS8_SA_S9_EEENS6_IJNS7_ILi1EEESI_SI_EEESC_SE_Li256ELb0ELb1ELb1ELb0EEENS1_19SingleTileSchedulerILb0ELb1ELb1ELi128EEEEEEEEEvNT_6ParamsE --------------------------
	.section	.nv.info._ZN7cutlass13device_kernelIN5flash19enable_sm80_to_sm89INS1_16FlashAttnFwdSm80INS1_25CollectiveMainloopFwdSm80ILi8ELi2ELb0EN4cute5tupleIJNS5_1CILi128EEENS7_ILi64EEENS7_ILi192EEEEEELi192ENS_6half_tEfNS_4arch4Sm80ELb0ELb0ELb1ELb0ELb1ELb0ELb1ELb1EEENS1_21CollectiveEpilogueFwdINS6_IJS8_SA_S9_EEENS6_IJNS7_ILi1EEESI_SI_EEESC_SE_Li256ELb0ELb1ELb1ELb0EEENS1_19SingleTileSchedulerILb0ELb1ELb1ELi128EEEEEEEEEvNT_6ParamsE,"",@"SHT_CUDA_INFO"
	.sectionflags	@""
	.align	4


	//----- nvinfo : EIATTR_CUDA_API_VERSION
	.align		4
        /*0000*/ 	.byte	0x04, 0x37
        /*0002*/ 	.short	(.L_228 - .L_227)
.L_227:
        /*0004*/ 	.word	0x00000082


	//----- nvinfo : EIATTR_KPARAM_INFO
	.align		4
.L_228:
        /*0008*/ 	.byte	0x04, 0x17
        /*000a*/ 	.short	(.L_230 - .L_229)
.L_229:
        /*000c*/ 	.word	0x00000000
        /*0010*/ 	.short	0x0000
        /*0012*/ 	.short	0x0000
        /*0014*/ 	.byte	0x00, 0xf0, 0x61, 0x10


	//----- nvinfo : EIATTR_SPARSE_MMA_MASK
	.align		4
.L_230:
        /*0018*/ 	.byte	0x03, 0x50
        /*001a*/ 	.short	0x0000


	//----- nvinfo : EIATTR_MAXREG_COUNT
	.align		4
        /*001c*/ 	.byte	0x03, 0x1b
        /*001e*/ 	.short	0x00ff


	//----- nvinfo : EIATTR_MERCURY_ISA_VERSION
	.align		4
        /*0020*/ 	.byte	0x03, 0x5f
        /*0022*/ 	.short	0x0101


	//----- nvinfo : EIATTR_VRC_CTA_INIT_COUNT
	.align		4
        /*0024*/ 	.byte	0x02, 0x4a
	.zero		1
	.zero		1


	//----- nvinfo : EIATTR_EXIT_INSTR_OFFSETS
	.align		4
        /*0028*/ 	.byte	0x04, 0x1c
        /*002a*/ 	.short	(.L_232 - .L_231)


	//   ....[0]....
.L_231:
        /*002c*/ 	.word	0x00000010


	//----- nvinfo : EIATTR_MAX_THREADS
	.align		4
.L_232:
        /*0030*/ 	.byte	0x04, 0x05
        /*0032*/ 	.short	(.L_234 - .L_233)
.L_233:
        /*0034*/ 	.word	0x00000100
        /*0038*/ 	.word	0x00000001
        /*003c*/ 	.word	0x00000001


	//----- nvinfo : EIATTR_CBANK_PARAM_SIZE
	.align		4
.L_234:
        /*0040*/ 	.byte	0x03, 0x19
        /*0042*/ 	.short	0x0418


	//----- nvinfo : EIATTR_PARAM_CBANK
	.align		4
        /*0044*/ 	.byte	0x04, 0x0a
        /*0046*/ 	.short	(.L_236 - .L_235)
	.align		4
.L_235:
        /*0048*/ 	.word	index@(.nv.constant0._ZN7cutlass13device_kernelIN5flash19enable_sm80_to_sm89INS1_16FlashAttnFwdSm80INS1_25CollectiveMainloopFwdSm80ILi8ELi2ELb0EN4cute5tupleIJNS5_1CILi128EEENS7_ILi64EEENS7_ILi192EEEEEELi192ENS_6half_tEfNS_4arch4Sm80ELb0ELb0ELb1ELb0ELb1ELb0ELb1ELb1EEENS1_21CollectiveEpilogueFwdINS6_IJS8_SA_S9_EEENS6_IJNS7_ILi1EEESI_SI_EEESC_SE_Li256ELb0ELb1ELb1ELb0EEENS1_19SingleTileSchedulerILb0ELb1ELb1ELi128EEEEEEEEEvNT_6ParamsE)
        /*004c*/ 	.short	0x0380
        /*004e*/ 	.short	0x0418


	//----- nvinfo : EIATTR_SW_WAR
	.align		4
.L_236:
        /*0050*/ 	.byte	0x04, 0x36
        /*0052*/ 	.short	(.L_238 - .L_237)
.L_237:
        /*0054*/ 	.word	0x00000008
.L_238:


//--------------------- .nv.info._ZN7cutlass13device_kernelIN5flash19enable_sm80_to_sm89INS1_16FlashAttnFwdSm80INS1_25CollectiveMainloopFwdSm80ILi8ELi2ELb0EN4cute5tupleIJNS5_1CILi128EEENS7_ILi64EEENS7_ILi192EEEEEELi192ENS_6half_tEfNS_4arch4Sm80ELb0ELb0ELb1ELb1ELb1ELb0ELb1ELb1EEENS1_21CollectiveEpilogueFwdINS6_IJS8_SA_S9_EEENS6_IJNS7_ILi1EEESI_SI_EEESC_SE_Li256ELb1ELb1ELb1ELb0EEENS1_36VarlenDynamicPersistentTileSchedulerILi128ELi64ELi256ELi256ELb1ELb1ELb0ELb0ELb1ELb1EEEEEEEEEvNT_6ParamsE --------------------------
	.section	.nv.info._ZN7cutlass13device_kernelIN5flash19enable_sm80_to_sm89INS1_16FlashAttnFwdSm80INS1_25CollectiveMainloopFwdSm80ILi8ELi2ELb0EN4cute5tupleIJNS5_1CILi128EEENS7_ILi64EEENS7_ILi192EEEEEELi192ENS_6half_tEfNS_4arch4Sm80ELb0ELb0ELb1ELb1ELb1ELb0ELb1ELb1EEENS1_21CollectiveEpilogueFwdINS6_IJS8_SA_S9_EEENS6_IJNS7_ILi1EEESI_SI_EEESC_SE_Li256ELb1ELb1ELb1ELb0EEENS1_36VarlenDynamicPersistentTileSchedulerILi128ELi64ELi256ELi256ELb1ELb1ELb0ELb0ELb1ELb1EEEEEEEEEvNT_6ParamsE,"",@"SHT_CUDA_INFO"
	.sectionflags	@""
	.align	4


	//----- nvinfo : EIATTR_CUDA_API_VERSION
	.align		4
        /*0000*/ 	.byte	0x04, 0x37
        /*0002*/ 	.short	(.L_240 - .L_239)
.L_239:
        /*0004*/ 	.word	0x00000082


	//----- nvinfo : EIATTR_KPARAM_INFO
	.align		4
.L_240:
        /*0008*/ 	.byte	0x04, 0x17
        /*000a*/ 	.short	(.L_242 - .L_241)
.L_241:
        /*000c*/ 	.word	0x00000000
        /*0010*/ 	.short	0x0000
        /*0012*/ 	.short	0x0000
        /*0014*/ 	.byte	0x00, 0xf0, 0xe1, 0x10


	//----- nvinfo : EIATTR_SPARSE_MMA_MASK
	.align		4
.L_242:
        /*0018*/ 	.byte	0x03, 0x50
        /*001a*/ 	.short	0x0000


	//----- nvinfo : EIATTR_MAXREG_COUNT
	.align		4
        /*001c*/ 	.byte	0x03, 0x1b
        /*001e*/ 	.short	0x00ff


	//----- nvinfo : EIATTR_MERCURY_ISA_VERSION
	.align		4
        /*0020*/ 	.byte	0x03, 0x5f
        /*0022*/ 	.short	0x0101


	//----- nvinfo : EIATTR_VRC_CTA_INIT_COUNT
	.align		4
        /*0024*/ 	.byte	0x02, 0x4a
	.zero		1
	.zero		1


	//----- nvinfo : EIATTR_EXIT_INSTR_OFFSETS
	.align		4
        /*0028*/ 	.byte	0x04, 0x1c
        /*002a*/ 	.short	(.L_244 - .L_243)


	//   ....[0]....
.L_243:
        /*002c*/ 	.word	0x00000010


	//----- nvinfo : EIATTR_MAX_THREADS
	.align		4
.L_244:
        /*0030*/ 	.byte	0x04, 0x05
        /*0032*/ 	.short	(.L_246 - .L_245)
.L_245:
        /*0034*/ 	.word	0x00000100
        /*0038*/ 	.word	0x00000001
        /*003c*/ 	.word	0x00000001


	//----- nvinfo : EIATTR_CBANK_PARAM_SIZE
	.align		4
.L_246:
        /*0040*/ 	.byte	0x03, 0x19
        /*0042*/ 	.short	0x0438


	//----- nvinfo : EIATTR_PARAM_CBANK
	.align		4
        /*0044*/ 	.byte	0x04, 0x0a
        /*0046*/ 	.short	(.L_248 - .L_247)
	.align		4
.L_247:
        /*0048*/ 	.word	index@(.nv.constant0._ZN7cutlass13device_kernelIN5flash19enable_sm80_to_sm89INS1_16FlashAttnFwdSm80INS1_25CollectiveMainloopFwdSm80ILi8ELi2ELb0EN4cute5tupleIJNS5_1CILi128EEENS7_ILi64EEENS7_ILi192EEEEEELi192ENS_6half_tEfNS_4arch4Sm80ELb0ELb0ELb1ELb1ELb1ELb0ELb1ELb1EEENS1_21CollectiveEpilogueFwdINS6_IJS8_SA_S9_EEENS6_IJNS7_ILi1EEESI_SI_EEESC_SE_Li256ELb1ELb1ELb1ELb0EEENS1_36VarlenDynamicPersistentTileSchedulerILi128ELi64ELi256ELi256ELb1ELb1ELb0ELb0ELb1ELb1EEEEEEEEEvNT_6ParamsE)
        /*004c*/ 	.short	0x0380
        /*004e*/ 	.short	0x0438


	//----- nvinfo : EIATTR_SW_WAR
	.align		4
.L_248:
        /*0050*/ 	.byte	0x04, 0x36
        /*0052*/ 	.short	(.L_250 - .L_249)
.L_249:
        /*0054*/ 	.word	0x00000008
.L_250:


//--------------------- .nv.info._ZN7cutlass13device_kernelIN5flash19enable_sm80_to_sm89INS1_16FlashAttnFwdSm80INS1_25CollectiveMainloopFwdSm80ILi8ELi2ELb0EN4cute5tupleIJNS5_1CILi128EEENS7_ILi64EEENS7_ILi192EEEEEELi192ENS_6half_tEfNS_4arch4Sm80ELb0ELb0ELb1ELb1ELb1ELb1ELb1ELb1EEENS1_21CollectiveEpilogueFwdINS6_IJS8_SA_S9_EEENS6_IJNS7_ILi1EEESI_SI_EEESC_SE_Li256ELb1ELb1ELb1ELb0EEENS1_36VarlenDynamicPersistentTileSchedulerILi128ELi64ELi256ELi256ELb1ELb1ELb0ELb0ELb1ELb1EEEEEEEEEvNT_6ParamsE --------------------------
	.section	.nv.info._ZN7cutlass13device_kernelIN5flash19enable_sm80_to_sm89INS1_16FlashAttnFwdSm80INS1_25CollectiveMainloopFwdSm80ILi8ELi2ELb0EN4cute5tupleIJNS5_1CILi128EEENS7_ILi64EEENS7_ILi192EEEEEELi192ENS_6half_tEfNS_4arch4Sm80ELb0ELb0ELb1ELb1ELb1ELb1ELb1ELb1EEENS1_21CollectiveEpilogueFwdINS6_IJS8_SA_S9_EEENS6_IJNS7_ILi1EEESI_SI_EEESC_SE_Li256ELb1ELb1ELb1ELb0EEENS1_36VarlenDynamicPersistentTileSchedulerILi128ELi64ELi256ELi256ELb1ELb1ELb0ELb0ELb1ELb1EEEEEEEEEvNT_6ParamsE,"",@"SHT_CUDA_INFO"
	.sectionflags	@""
	.align	4


	//----- nvinfo : EIATTR_CUDA_API_VERSION
	.align		4
        /*0000*/ 	.byte	0x04, 0x37
        /*0002*/ 	.short	(.L_252 - .L_251)
.L_251:
        /*0004*/ 	.word	0x00000082


	//----- nvinfo : EIATTR_KPARAM_INFO
	.align		4
.L_252:
        /*0008*/ 	.byte	0x04, 0x17
        /*000a*/ 	.short	(.L_254 - .L_253)
.L_253:
        /*000c*/ 	.word	0x00000000
        /*0010*/ 	.short	0x0000
        /*0012*/ 	.short	0x0000
        /*0014*/ 	.byte	0x00, 0xf0, 0xe1, 0x10


	//----- nvinfo : EIATTR_SPARSE_MMA_MASK
	.align		4
.L_254:
        /*0018*/ 	.byte	0x03, 0x50
        /*001a*/ 	.short	0x0000


	//----- nvinfo : EIATTR_MAXREG_COUNT
	.align		4
        /*001c*/ 	.byte	0x03, 0x1b
        /*001e*/ 	.short	0x00ff


	//----- nvinfo : EIATTR_MERCURY_ISA_VERSION
	.align		4
        /*0020*/ 	.byte	0x03, 0x5f
        /*0022*/ 	.short	0x0101


	//----- nvinfo : EIATTR_VRC_CTA_INIT_COUNT
	.align		4
        /*0024*/ 	.byte	0x02, 0x4a
	.zero		1
	.zero		1


	//----- nvinfo : EIATTR_EXIT_INSTR_OFFSETS
	.align		4
        /*0028*/ 	.byte	0x04, 0x1c
        /*002a*/ 	.short	(.L_256 - .L_255)


	//   ....[0]....
.L_255:
        /*002c*/ 	.word	0x00000010


	//----- nvinfo : EIATTR_MAX_THREADS
	.align		4
.L_256:
        /*0030*/ 	.byte	0x04, 0x05
        /*0032*/ 	.short	(.L_258 - .L_257)
.L_257:
        /*0034*/ 	.word	0x00000100
        /*0038*/ 	.word	0x00000001
        /*003c*/ 	.word	0x00000001


	//----- nvinfo : EIATTR_CBANK_PARAM_SIZE
	.align		4
.L_258:
        /*0040*/ 	.byte	0x03, 0x19
        /*0042*/ 	.short	0x0438


	//----- nvinfo : EIATTR_PARAM_CBANK
	.align		4
        /*0044*/ 	.byte	0x04, 0x0a
        /*0046*/ 	.short	(.L_260 - .L_259)
	.align		4
.L_259:
        /*0048*/ 	.word	index@(.nv.constant0._ZN7cutlass13device_kernelIN5flash19enable_sm80_to_sm89INS1_16FlashAttnFwdSm80INS1_25CollectiveMainloopFwdSm80ILi8ELi2ELb0EN4cute5tupleIJNS5_1CILi128EEENS7_ILi64EEENS7_ILi192EEEEEELi192ENS_6half_tEfNS_4arch4Sm80ELb0ELb0ELb1ELb1ELb1ELb1ELb1ELb1EEENS1_21CollectiveEpilogueFwdINS6_IJS8_SA_S9_EEENS6_IJNS7_ILi1EEESI_SI_EEESC_SE_Li256ELb1ELb1ELb1ELb0EEENS1_36VarlenDynamicPersistentTileSchedulerILi128ELi64ELi256ELi256ELb1ELb1ELb0ELb0ELb1ELb1EEEEEEEEEvNT_6ParamsE)
        /*004c*/ 	.short	0x0380
        /*004e*/ 	.short	0x0438


	//----- nvinfo : EIATTR_SW_WAR
	.align		4
.L_260:
        /*0050*/ 	.byte	0x04, 0x36
        /*0052*/ 	.short	(.L_262 - .L_261)
.L_261:
        /*0054*/ 	.word	0x00000008
.L_262:


//--------------------- .nv.info._ZN7cutlass13device_kernelIN5flash19enable_sm80_to_sm89INS1_16FlashAttnFwdSm80INS1_25CollectiveMainloopFwdSm80ILi8ELi2ELb0EN4cute5tupleIJNS5_1CILi128EEENS7_ILi64EEENS7_ILi192EEEEEELi192ENS_6half_tEfNS_4arch4Sm80ELb0ELb1ELb1ELb0ELb1ELb0ELb1ELb1EEENS1_21CollectiveEpilogueFwdINS6_IJS8_SA_S9_EEENS6_IJNS7_ILi1EEESI_SI_EEESC_SE_Li256ELb0ELb1ELb1ELb0EEENS1_19SingleTileSchedulerILb0ELb1ELb1ELi128EEEEEEEEEvNT_6ParamsE --------------------------
	.section	.nv.info._ZN7cutlass13device_kernelIN5flash19enable_sm80_to_sm89INS1_16FlashAttnFwdSm80INS1_25CollectiveMainloopFwdSm80ILi8ELi2ELb0EN4cute5tupleIJNS5_1CILi128EEENS7_ILi64EEENS7_ILi192EEEEEELi192ENS_6half_tEfNS_4arch4Sm80ELb0ELb1ELb1ELb0ELb1ELb0ELb1ELb1EEENS1_21CollectiveEpilogueFwdINS6_IJS8_SA_S9_EEENS6_IJNS7_ILi1EEESI_SI_EEESC_SE_Li256ELb0ELb1ELb1ELb0EEENS1_19SingleTileSchedulerILb0ELb1ELb1ELi128EEEEEEEEEvNT_6ParamsE,"",@"SHT_CUDA_INFO"
	.sectionflags	@""
	.align	4


	//----- nvinfo : EIATTR_CUDA_API_VERSION
	.align		4
        /*0000*/ 	.byte	0x04, 0x37
        /*0002*/ 	.short	(.L_264 - .L_263)
.L_263:
        /*0004*/ 	.word	0x00000082


	//----- nvinfo : EIATTR_KPARAM_INFO
	.align		4
.L_264:
        /*0008*/ 	.byte	0x04, 0x17
        /*000a*/ 	.short	(.L_266 - .L_265)
.L_265:
        /*000c*/ 	.word	0x00000000
        /*0010*/ 	.short	0x0000
        /*0012*/ 	.short	0x0000
        /*0014*/ 	.byte	0x00, 0xf0, 0x61, 0x10


	//----- nvinfo : EIATTR_SPARSE_MMA_MASK
	.align		4
.L_266:
        /*0018*/ 	.byte	0x03, 0x50
        /*001a*/ 	.short	0x0000


	//----- nvinfo : EIATTR_MAXREG_COUNT
	.align		4
        /*001c*/ 	.byte	0x03, 0x1b
        /*001e*/ 	.short	0x00ff


	//----- nvinfo : EIATTR_MERCURY_ISA_VERSION
	.align		4
        /*0020*/ 	.byte	0x03, 0x5f
        /*0022*/ 	.short	0x0101


	//----- nvinfo : EIATTR_VRC_CTA_INIT_COUNT
	.align		4
        /*0024*/ 	.byte	0x02, 0x4a
	.zero		1
	.zero		1


	//----- nvinfo : EIATTR_EXIT_INSTR_OFFSETS
	.align		4
        /*0028*/ 	.byte	0x04, 0x1c
        /*002a*/ 	.short	(.L_268 - .L_267)


	//   ....[0]....
.L_267:
        /*002c*/ 	.word	0x00000010


	//----- nvinfo : EIATTR_MAX_THREADS
	.align		4
.L_268:
        /*0030*/ 	.byte	0x04, 0x05
        /*0032*/ 	.short	(.L_270 - .L_269)
.L_269:
        /*0034*/ 	.word	0x00000100
        /*0038*/ 	.word	0x00000001
        /*003c*/ 	.word	0x00000001


	//----- nvinfo : EIATTR_CBANK_PARAM_SIZE
	.align		4
.L_270:
        /*0040*/ 	.byte	0x03, 0x19
        /*0042*/ 	.short	0x0418


	//----- nvinfo : EIATTR_PARAM_CBANK
	.align		4
        /*0044*/ 	.byte	0x04, 0x0a
        /*0046*/ 	.short	(.L_272 - .L_271)
	.align		4
.L_271:
        /*0048*/ 	.word	index@(.nv.constant0._ZN7cutlass13device_kernelIN5flash19enable_sm80_to_sm89INS1_16FlashAttnFwdSm80INS1_25CollectiveMainloopFwdSm80ILi8ELi2ELb0EN4cute5tupleIJNS5_1CILi128EEENS7_ILi64EEENS7_ILi192EEEEEELi192ENS_6half_tEfNS_4arch4Sm80ELb0ELb1ELb1ELb0ELb1ELb0ELb1ELb1EEENS1_21CollectiveEpilogueFwdINS6_IJS8_SA_S9_EEENS6_IJNS7_ILi1EEESI_SI_EEESC_SE_Li256ELb0ELb1ELb1ELb0EEENS1_19SingleTileSchedulerILb0ELb1ELb1ELi128EEEEEEEEEvNT_6ParamsE)
        /*004c*/ 	.short	0x0380
        /*004e*/ 	.short	0x0418


	//----- nvinfo : EIATTR_SW_WAR
	.align		4
.L_272:
        /*0050*/ 	.byte	0x04, 0x36
        /*0052*/ 	.short	(.L_274 - .L_273)
.L_273:
        /*0054*/ 	.word	0x00000008
.L_274:


//--------------------- .nv.info._ZN7cutlass13device_kernelIN5flash19enable_sm80_to_sm89INS1_16FlashAttnFwdSm80INS1_25CollectiveMainloopFwdSm80ILi8ELi2ELb0EN4cute5tupleIJNS5_1CILi128EEENS7_ILi64EEENS7_ILi192EEEEEELi192ENS_6half_tEfNS_4arch4Sm80ELb0ELb1ELb1ELb1ELb1ELb0ELb1ELb1EEENS1_21CollectiveEpilogueFwdINS6_IJS8_SA_S9_EEENS6_IJNS7_ILi1EEESI_SI_EEESC_SE_Li256ELb1ELb1ELb1ELb0EEENS1_36VarlenDynamicPersistentTileSchedulerILi128ELi64ELi256ELi256ELb1ELb1ELb0ELb1ELb0ELb1EEEEEEEEEvNT_6ParamsE --------------------------
	.section	.nv.info._ZN7cutlass13device_kernelIN5flash19enable_sm80_to_sm89INS1_16FlashAttnFwdSm80INS1_25CollectiveMainloopFwdSm80ILi8ELi2ELb0EN4cute5tupleIJNS5_1CILi128EEENS7_ILi64EEENS7_ILi192EEEEEELi192ENS_6half_tEfNS_4arch4Sm80ELb0ELb1ELb1ELb1ELb1ELb0ELb1ELb1EEENS1_21CollectiveEpilogueFwdINS6_IJS8_SA_S9_EEENS6_IJNS7_ILi1EEESI_SI_EEESC_SE_Li256ELb1ELb1ELb1ELb0EEENS1_36VarlenDynamicPersistentTileSchedulerILi128ELi64ELi256ELi256ELb1ELb1ELb0ELb1ELb0ELb1EEEEEEEEEvNT_6ParamsE,"",@"SHT_CUDA_INFO"
	.sectionflags	@""
	.align	4


	//----- nvinfo : EIATTR_CUDA_API_VERSION
	.align		4
        /*0000*/ 	.byte	0x04, 0x37
        /*0002*/ 	.short	(.L_276 - .L_275)
.L_275:
        /*0004*/ 	.word	0x00000082


	//----- nvinfo : EIATTR_KPARAM_INFO
	.align		4
.L_276:
        /*0008*/ 	.byte	0x04, 0x17
        /*000a*/ 	.short	(.L_278 - .L_277)
.L_277:
        /*000c*/ 	.word	0x00000000
        /*0010*/ 	.short	0x0000
        /*0012*/ 	.short	0x0000
        /*0014*/ 	.byte	0x00, 0xf0, 0xe1, 0x10


	//----- nvinfo : EIATTR_SPARSE_MMA_MASK
	.align		4
.L_278:
        /*0018*/ 	.byte	0x03, 0x50
        /*001a*/ 	.short	0x0000


	//----- nvinfo : EIATTR_MAXREG_COUNT
	.align		4
        /*001c*/ 	.byte	0x03, 0x1b
        /*001e*/ 	.short	0x00ff


	//----- nvinfo : EIATTR_MERCURY_ISA_VERSION
	.align		4
        /*0020*/ 	.byte	0x03, 0x5f
        /*0022*/ 	.short	0x0101


	//----- nvinfo : EIATTR_VRC_CTA_INIT_COUNT
	.align		4
        /*0024*/ 	.byte	0x02, 0x4a
	.zero		1
	.zero		1


	//----- nvinfo : EIATTR_EXIT_INSTR_OFFSETS
	.align		4
        /*0028*/ 	.byte	0x04, 0x1c
        /*002a*/ 	.short	(.L_280 - .L_279)


	//   ....[0]....
.L_279:
        /*002c*/ 	.word	0x00000010


	//----- nvinfo : EIATTR_MAX_THREADS
	.align		4
.L_280:
        /*0030*/ 	.byte	0x04, 0x05
        /*0032*/ 	.short	(.L_282 - .L_281)
.L_281:
        /*0034*/ 	.word	0x00000100
        /*0038*/ 	.word	0x00000001
        /*003c*/ 	.word	0x00000001


	//----- nvinfo : EIATTR_CBANK_PARAM_SIZE
	.align		4
.L_282:
        /*0040*/ 	.byte	0x03, 0x19
        /*0042*/ 	.short	0x0438


	//----- nvinfo : EIATTR_PARAM_CBANK
	.align		4
        /*0044*/ 	.byte	0x04, 0x0a
        /*0046*/ 	.short	(.L_284 - .L_283)
	.align		4
.L_283:
        /*0048*/ 	.word	index@(.nv.constant0._ZN7cutlass13device_kernelIN5flash19enable_sm80_to_sm89INS1_16FlashAttnFwdSm80INS1_25CollectiveMainloopFwdSm80ILi8ELi2ELb0EN4cute5tupleIJNS5_1CILi128EEENS7_ILi64EEENS7_ILi192EEEEEELi192ENS_6half_tEfNS_4arch4Sm80ELb0ELb1ELb1ELb1ELb1ELb0ELb1ELb1EEENS1_21CollectiveEpilogueFwdINS6_IJS8_SA_S9_EEENS6_IJNS7_ILi1EEESI_SI_EEESC_SE_Li256ELb1ELb1ELb1ELb0EEENS1_36VarlenDynamicPersistentTileSchedulerILi128ELi64ELi256ELi256ELb1ELb1ELb0ELb1ELb0ELb1EEEEEEEEEvNT_6ParamsE)
        /*004c*/ 	.short	0x0380
        /*004e*/ 	.short	0x0438


	//----- nvinfo : EIATTR_SW_WAR
	.align		4
.L_284:
        /*0050*/ 	.byte	0x04, 0x36
        /*0052*/ 	.short	(.L_286 - .L_285)
.L_285:
        /*0054*/ 	.word	0x00000008
.L_286:


//--------------------- .nv.info._ZN7cutlass13device_kernelIN5flash19enable_sm80_to_sm89INS1_16FlashAttnFwdSm80INS1_25CollectiveMainloopFwdSm80ILi8ELi2ELb0EN4cute5tupleIJNS5_1CILi128EEENS7_ILi64EEENS7_ILi192EEEEEELi192ENS_6half_tEfNS_4arch4Sm80ELb0ELb1ELb1ELb1ELb1ELb1ELb1ELb1EEENS1_21CollectiveEpilogueFwdINS6_IJS8_SA_S9_EEENS6_IJNS7_ILi1EEESI_SI_EEESC_SE_Li256ELb1ELb1ELb1ELb0EEENS1_36VarlenDynamicPersistentTileSchedulerILi128ELi64ELi256ELi256ELb1ELb1ELb0ELb1ELb0ELb1EEEEEEEEEvNT_6ParamsE --------------------------
	.section	.nv.info._ZN7cutlass13device_kernelIN5flash19enable_sm80_to_sm89INS1_16FlashAttnFwdSm80INS1_25CollectiveMainloopFwdSm80ILi8ELi2ELb0EN4cute5tupleIJNS5_1CILi128EEENS7_ILi64EEENS7_ILi192EEEEEELi192ENS_6half_tEfNS_4arch4Sm80ELb0ELb1ELb1ELb1ELb1ELb1ELb1ELb1EEENS1_21CollectiveEpilogueFwdINS6_IJS8_SA_S9_EEENS6_IJNS7_ILi1EEESI_SI_EEESC_SE_Li256ELb1ELb1ELb1ELb0EEENS1_36VarlenDynamicPersistentTileSchedulerILi128ELi64ELi256ELi256ELb1ELb1ELb0ELb1ELb0ELb1EEEEEEEEEvNT_6ParamsE,"",@"SHT_CUDA_INFO"
	.sectionflags	@""
	.align	4


	//----- nvinfo : EIATTR_CUDA_API_VERSION
	.align		4
        /*0000*/ 	.byte	0x04, 0x37
        /*0002*/ 	.short	(.L_288 - .L_287)
.L_287:
        /*0004*/ 	.word	0x00000082


	//----- nvinfo : EIATTR_KPARAM_INFO
	.align		4
.L_288:
        /*0008*/ 	.byte	0x04, 0x17
        /*000a*/ 	.short	(.L_290 - .L_289)
.L_289:
        /*000c*/ 	.word	0x00000000
        /*0010*/ 	.short	0x0000
        /*0012*/ 	.short	0x0000
        /*0014*/ 	.byte	0x00, 0xf0, 0xe1, 0x10


	//----- nvinfo : EIATTR_SPARSE_MMA_MASK
	.align		4
.L_290:
        /*0018*/ 	.byte	0x03, 0x50
        /*001a*/ 	.short	0x0000


	//----- nvinfo : EIATTR_MAXREG_COUNT
	.align		4
        /*001c*/ 	.byte	0x03, 0x1b
        /*001e*/ 	.short	0x00ff


	//----- nvinfo : EIATTR_MERCURY_ISA_VERSION
	.align		4
        /*0020*/ 	.byte	0x03, 0x5f
        /*0022*/ 	.short	0x0101


	//----- nvinfo : EIATTR_VRC_CTA_INIT_COUNT
	.align		4
        /*0024*/ 	.byte	0x02, 0x4a
	.zero		1
	.zero		1


	//----- nvinfo : EIATTR_EXIT_INSTR_OFFSETS
	.align		4
        /*0028*/ 	.byte	0x04, 0x1c
        /*002a*/ 	.short	(.L_292 - .L_291)


	//   ....[0]....
.L_291:
        /*002c*/ 	.word	0x00000010


	//----- nvinfo : EIATTR_MAX_THREADS
	.align		4
.L_292:
        /*0030*/ 	.byte	0x04, 0x05
        /*0032*/ 	.short	(.L_294 - .L_293)
.L_293:
        /*0034*/ 	.word	0x00000100
        /*0038*/ 	.word	0x00000001
        /*003c*/ 	.word	0x00000001


	//----- nvinfo : EIATTR_CBANK_PARAM_SIZE
	.align		4
.L_294:
        /*0040*/ 	.byte	0x03, 0x19
        /*0042*/ 	.short	0x0438


	//----- nvinfo : EIATTR_PARAM_CBANK
	.align		4
        /*0044*/ 	.byte	0x04, 0x0a
        /*0046*/ 	.short	(.L_296 - .L_295)
	.align		4
.L_295:
        /*0048*/ 	.word	index@(.nv.constant0._ZN7cutlass13device_kernelIN5flash19enable_sm80_to_sm89INS1_16FlashAttnFwdSm80INS1_25CollectiveMainloopFwdSm80ILi8ELi2ELb0EN4cute5tupleIJNS5_1CILi128EEENS7_ILi64EEENS7_ILi192EEEEEELi192ENS_6half_tEfNS_4arch4Sm80ELb0ELb1ELb1ELb1ELb1ELb1ELb1ELb1EEENS1_21CollectiveEpilogueFwdINS6_IJS8_SA_S9_EEENS6_IJNS7_ILi1EEESI_SI_EEESC_SE_Li256ELb1ELb1ELb1ELb0EEENS1_36VarlenDynamicPersistentTileSchedulerILi128ELi64ELi256ELi256ELb1ELb1ELb0ELb1ELb0ELb1EEEEEEEEEvNT_6ParamsE)
        /*004c*/ 	.short	0x0380
        /*004e*/ 	.short	0x0438


	//----- nvinfo : EIATTR_SW_WAR
	.align		4
.L_296:
        /*0050*/ 	.byte	0x04, 0x36
        /*0052*/ 	.short	(.L_298 - .L_297)
.L_297:
        /*0054*/ 	.word	0x00000008
.L_298:


//--------------------- .nv.info._ZN7cutlass13device_kernelIN5flash19enable_sm80_to_sm89INS1_16FlashAttnFwdSm80INS1_25CollectiveMainloopFwdSm80ILi8ELi2ELb0EN4cute5tupleIJNS5_1CILi128EEENS7_ILi64EEENS7_ILi192EEEEEELi192ENS_6half_tEfNS_4arch4Sm80ELb1ELb0ELb1ELb0ELb1ELb0ELb1ELb1EEENS1_21CollectiveEpilogueFwdINS6_IJS8_SA_S9_EEENS6_IJNS7_ILi1EEESI_SI_EEESC_SE_Li256ELb0ELb1ELb1ELb0EEENS1_30DynamicPersistentTileSchedulerILi256ELi256ELb1ELb1ELb0EEEEEEEEEvNT_6ParamsE --------------------------
	.section	.nv.info._ZN7cutlass13device_kernelIN5flash19enable_sm80_to_sm89INS1_16FlashAttnFwdSm80INS1_25CollectiveMainloopFwdSm80ILi8ELi2ELb0EN4cute5tupleIJNS5_1CILi128EEENS7_ILi64EEENS7_ILi192EEEEEELi192ENS_6half_tEfNS_4arch4Sm80ELb1ELb0ELb1ELb0ELb1ELb0ELb1ELb1EEENS1_21CollectiveEpilogueFwdINS6_IJS8_SA_S9_EEENS6_IJNS7_ILi1EEESI_SI_EEESC_SE_Li256ELb0ELb1ELb1ELb0EEENS1_30DynamicPersistentTileSchedulerILi256ELi256ELb1ELb1ELb0EEEEEEEEEvNT_6ParamsE,"",@"SHT_CUDA_INFO"
	.sectionflags	@""
	.align	4


	//----- nvinfo : EIATTR_CUDA_API_VERSION
	.align		4
        /*0000*/ 	.byte	0x04, 0x37
        /*0002*/ 	.short	(.L_300 - .L_299)
.L_299:
        /*0004*/ 	.word	0x00000082


	//----- nvinfo : EIATTR_KPARAM_INFO
	.align		4
.L_300:
        /*0008*/ 	.byte	0x04, 0x17
        /*000a*/ 	.short	(.L_302 - .L_301)
.L_301:
        /*000c*/ 	.word	0x00000000
        /*0010*/ 	.short	0x0000
        /*0012*/ 	.short	0x0000
        /*0014*/ 	.byte	0x00, 0xf0, 0xa1, 0x10


	//----- nvinfo : EIATTR_SPARSE_MMA_MASK
	.align		4
.L_302:
        /*0018*/ 	.byte	0x03, 0x50
        /*001a*/ 	.short	0x0000


	//----- nvinfo : EIATTR_MAXREG_COUNT
	.align		4
        /*001c*/ 	.byte	0x03, 0x1b
        /*001e*/ 	.short	0x00ff


	//----- nvinfo : EIATTR_MERCURY_ISA_VERSION
	.align		4
        /*0020*/ 	.byte	0x03, 0x5f
        /*0022*/ 	.short	0x0101


	//----- nvinfo : EIATTR_VRC_CTA_INIT_COUNT
	.align		4
        /*0024*/ 	.byte	0x02, 0x4a
	.zero		1
	.zero		1


	//----- nvinfo : EIATTR_EXIT_INSTR_OFFSETS
	.align		4
        /*0028*/ 	.byte	0x04, 0x1c
        /*002a*/ 	.short	(.L_304 - .L_303)


	//   ....[0]....
.L_303:
        /*002c*/ 	.word	0x00000010


	//----- nvinfo : EIATTR_MAX_THREADS
	.align		4
.L_304:
        /*0030*/ 	.byte	0x04, 0x05
        /*0032*/ 	.short	(.L_306 - .L_305)
.L_305:
        /*0034*/ 	.word	0x00000100
        /*0038*/ 	.word	0x00000001
        /*003c*/ 	.word	0x00000001


	//----- nvinfo : EIATTR_CBANK_PARAM_SIZE
	.align		4
.L_306:
        /*0040*/ 	.byte	0x03, 0x19
        /*0042*/ 	.short	0x0428


	//----- nvinfo : EIATTR_PARAM_CBANK
	.align		4
        /*0044*/ 	.byte	0x04, 0x0a
        /*0046*/ 	.short	(.L_308 - .L_307)
	.align		4
.L_307:
        /*0048*/ 	.word	index@(.nv.constant0._ZN7cutlass13device_kernelIN5flash19enable_sm80_to_sm89INS1_16FlashAttnFwdSm80INS1_25CollectiveMainloopFwdSm80ILi8ELi2ELb0EN4cute5tupleIJNS5_1CILi128EEENS7_ILi64EEENS7_ILi192EEEEEELi192ENS_6half_tEfNS_4arch4Sm80ELb1ELb0ELb1ELb0ELb1ELb0ELb1ELb1EEENS1_21CollectiveEpilogueFwdINS6_IJS8_SA_S9_EEENS6_IJNS7_ILi1EEESI_SI_EEESC_SE_Li256ELb0ELb1ELb1ELb0EEENS1_30DynamicPersistentTileSchedulerILi256ELi256ELb1ELb1ELb0EEEEEEEEEvNT_6ParamsE)
        /*004c*/ 	.short	0x0380
        /*004e*/ 	.short	0x0428


	//----- nvinfo : EIATTR_SW_WAR
	.align		4
.L_308:
        /*0050*/ 	.byte	0x04, 0x36
        /*0052*/ 	.short	(.L_310 - .L_309)
.L_309:
        /*0054*/ 	.word	0x00000008
.L_310:


//--------------------- .nv.info._ZN7cutlass13device_kernelIN5flash19enable_sm80_to_sm89INS1_16FlashAttnFwdSm80INS1_25CollectiveMainloopFwdSm80ILi8ELi2ELb0EN4cute5tupleIJNS5_1CILi128EEENS7_ILi64EEENS7_ILi192EEEEEELi192ENS_6half_tEfNS_4arch4Sm80ELb1ELb0ELb1ELb1ELb1ELb0ELb1ELb1EEENS1_21CollectiveEpilogueFwdINS6_IJS8_SA_S9_EEENS6_IJNS7_ILi1EEESI_SI_EEESC_SE_Li256ELb1ELb1ELb1ELb0EEENS1_36VarlenDynamicPersistentTileSchedulerILi128ELi64ELi256ELi256ELb1ELb1ELb0ELb1ELb1ELb1EEEEEEEEEvNT_6ParamsE --------------------------
	.section	.nv.info._ZN7cutlass13device_kernelIN5flash19enable_sm80_to_sm89INS1_16FlashAttnFwdSm80INS1_25CollectiveMainloopFwdSm80ILi8ELi2ELb0EN4cute5tupleIJNS5_1CILi128EEENS7_ILi64EEENS7_ILi192EEEEEELi192ENS_6half_tEfNS_4arch4Sm80ELb1ELb0ELb1ELb1ELb1ELb0ELb1ELb1EEENS1_21CollectiveEpilogueFwdINS6_IJS8_SA_S9_EEENS6_IJNS7_ILi1EEESI_SI_EEESC_SE_Li256ELb1ELb1ELb1ELb0EEENS1_36VarlenDynamicPersistentTileSchedulerILi128ELi64ELi256ELi256ELb1ELb1ELb0ELb1ELb1ELb1EEEEEEEEEvNT_6ParamsE,"",@"SHT_CUDA_INFO"
	.sectionflags	@""
	.align	4


	//----- nvinfo : EIATTR_CUDA_API_VERSION
	.align		4
        /*0000*/ 	.byte	0x04, 0x37
        /*0002*/ 	.short	(.L_312 - .L_311)
.L_311:
        /*0004*/ 	.word	0x00000082


	//----- nvinfo : EIATTR_KPARAM_INFO
	.align		4
.L_312:
        /*0008*/ 	.byte	0x04, 0x17
        /*000a*/ 	.short	(.L_314 - .L_313)
.L_313:
        /*000c*/ 	.word	0x00000000
        /*0010*/ 	.short	0x0000
        /*0012*/ 	.short	0x0000
        /*0014*/ 	.byte	0x00, 0xf0, 0xe1, 0x10


	//----- nvinfo : EIATTR_SPARSE_MMA_MASK
	.align		4
.L_314:
        /*0018*/ 	.byte	0x03, 0x50
        /*001a*/ 	.short	0x0000


	//----- nvinfo : EIATTR_MAXREG_COUNT
	.align		4
        /*001c*/ 	.byte	0x03, 0x1b
        /*001e*/ 	.short	0x00ff


	//----- nvinfo : EIATTR_MERCURY_ISA_VERSION
	.align		4
        /*0020*/ 	.byte	0x03, 0x5f
        /*0022*/ 	.short	0x0101


	//----- nvinfo : EIATTR_VRC_CTA_INIT_COUNT
	.align		4
        /*0024*/ 	.byte	0x02, 0x4a
	.zero		1
	.zero		1


	//----- nvinfo : EIATTR_EXIT_INSTR_OFFSETS
	.align		4
        /*0028*/ 	.byte	0x04, 0x1c
        /*002a*/ 	.short	(.L_316 - .L_315)


	//   ....[0]....
.L_315:
        /*002c*/ 	.word	0x00000010


	//----- nvinfo : EIATTR_MAX_THREADS
	.align		4
.L_316:
        /*0030*/ 	.byte	0x04, 0x05
        /*0032*/ 	.short	(.L_318 - .L_317)
.L_317:
        /*0034*/ 	.word	0x00000100
        /*0038*/ 	.word	0x00000001
        /*003c*/ 	.word	0x00000001


	//----- nvinfo : EIATTR_CBANK_PARAM_SIZE
	.align		4
.L_318:
        /*0040*/ 	.byte	0x03, 0x19
        /*0042*/ 	.short	0x0438


	//----- nvinfo : EIATTR_PARAM_CBANK
	.align		4
        /*0044*/ 	.byte	0x04, 0x0a
        /*0046*/ 	.short	(.L_320 - .L_319)
	.align		4
.L_319:
        /*0048*/ 	.word	index@(.nv.constant0._ZN7cutlass13device_kernelIN5flash19enable_sm80_to_sm89INS1_16FlashAttnFwdSm80INS1_25CollectiveMainloopFwdSm80ILi8ELi2ELb0EN4cute5tupleIJNS5_1CILi128EEENS7_ILi64EEENS7_ILi192EEEEEELi192ENS_6half_tEfNS_4arch4Sm80ELb1ELb0ELb1ELb1ELb1ELb0ELb1ELb1EEENS1_21CollectiveEpilogueFwdINS6_IJS8_SA_S9_EEENS6_IJNS7_ILi1EEESI_SI_EEESC_SE_Li256ELb1ELb1ELb1ELb0EEENS1_36VarlenDynamicPersistentTileSchedulerILi128ELi64ELi256ELi256ELb1ELb1ELb0ELb1ELb1ELb1EEEEEEEEEvNT_6ParamsE)
        /*004c*/ 	.short	0x0380
        /*004e*/ 	.short	0x0438


	//----- nvinfo : EIATTR_SW_WAR
	.align		4
.L_320:
        /*0050*/ 	.byte	0x04, 0x36
        /*0052*/ 	.short	(.L_322 - .L_321)
.L_321:
        /*0054*/ 	.word	0x00000008
.L_322:


//--------------------- .nv.info._ZN7cutlass13device_kernelIN5flash19enable_sm80_to_sm89INS1_16FlashAttnFwdSm80INS1_25CollectiveMainloopFwdSm80ILi8ELi2ELb0EN4cute5tupleIJNS5_1CILi128EEENS7_ILi64EEENS7_ILi192EEEEEELi192ENS_6half_tEfNS_4arch4Sm80ELb1ELb0ELb1ELb1ELb1ELb1ELb1ELb1EEENS1_21CollectiveEpilogueFwdINS6_IJS8_SA_S9_EEENS6_IJNS7_ILi1EEESI_SI_EEESC_SE_Li256ELb1ELb1ELb1ELb0EEENS1_36VarlenDynamicPersistentTileSchedulerILi128ELi64ELi256ELi256ELb1ELb1ELb0ELb1ELb1ELb1EEEEEEEEEvNT_6ParamsE --------------------------
	.section	.nv.info._ZN7cutlass13device_kernelIN5flash19enable_sm80_to_sm89INS1_16FlashAttnFwdSm80INS1_25CollectiveMainloopFwdSm80ILi8ELi2ELb0EN4cute5tupleIJNS5_1CILi128EEENS7_ILi64EEENS7_ILi192EEEEEELi192ENS_6half_tEfNS_4arch4Sm80ELb1ELb0ELb1ELb1ELb1ELb1ELb1ELb1EEENS1_21CollectiveEpilogueFwdINS6_IJS8_SA_S9_EEENS6_IJNS7_ILi1EEESI_SI_EEESC_SE_Li256ELb1ELb1ELb1ELb0EEENS1_36VarlenDynamicPersistentTileSchedulerILi128ELi64ELi256ELi256ELb1ELb1ELb0ELb1ELb1ELb1EEEEEEEEEvNT_6ParamsE,"",@"SHT_CUDA_INFO"
	.sectionflags	@""
	.align	4


	//----- nvinfo : EIATTR_CUDA_API_VERSION
	.align		4
        /*0000*/ 	.byte	0x04, 0x37
        /*0002*/ 	.short	(.L_324 - .L_323)
.L_323:
        /*0004*/ 	.word	0x00000082


	//----- nvinfo : EIATTR_KPARAM_INFO
	.align		4
.L_324:
        /*0008*/ 	.byte	0x04, 0x17
        /*000a*/ 	.short	(.L_326 - .L_325)
.L_325:
        /*000c*/ 	.word	0x00000000
        /*0010*/ 	.short	0x0000
        /*0012*/ 	.short	0x0000
        /*0014*/ 	.byte	0x00, 0xf0, 0xe1, 0x10


	//----- nvinfo : EIATTR_SPARSE_MMA_MASK
	.align		4
.L_326:
        /*0018*/ 	.byte	0x03, 0x50
        /*001a*/ 	.short	0x0000


	//----- nvinfo : EIATTR_MAXREG_COUNT
	.align		4
        /*001c*/ 	.byte	0x03, 0x1b
        /*001e*/ 	.short	0x00ff


	//----- nvinfo : EIATTR_MERCURY_ISA_VERSION
	.align		4
        /*0020*/ 	.byte	0x03, 0x5f
        /*0022*/ 	.short	0x0101


	//----- nvinfo : EIATTR_VRC_CTA_INIT_COUNT
	.align		4
        /*0024*/ 	.byte	0x02, 0x4a
	.zero		1
	.zero		1


	//----- nvinfo : EIATTR_EXIT_INSTR_OFFSETS
	.align		4
        /*0028*/ 	.byte	0x04, 0x1c
        /*002a*/ 	.short	(.L_328 - .L_327)


	//   ....[0]....
.L_327:
        /*002c*/ 	.word	0x00000010


	//----- nvinfo : EIATTR_MAX_THREADS
	.align		4
.L_328:
        /*0030*/ 	.byte	0x04, 0x05
        /*0032*/ 	.short	(.L_330 - .L_329)
.L_329:
        /*0034*/ 	.word	0x00000100
        /*0038*/ 	.word	0x00000001
        /*003c*/ 	.word	0x00000001


	//----- nvinfo : EIATTR_CBANK_PARAM_SIZE
	.align		4
.L_330:
        /*0040*/ 	.byte	0x03, 0x19
        /*0042*/ 	.short	0x0438


	//----- nvinfo : EIATTR_PARAM_CBANK
	.align		4
        /*0044*/ 	.byte	0x04, 0x0a
        /*0046*/ 	.short	(.L_332 - .L_331)
	.align		4
.L_331:
        /*0048*/ 	.word	index@(.nv.constant0._ZN7cutlass13device_kernelIN5flash19enable_sm80_to_sm89INS1_16FlashAttnFwdSm80INS1_25CollectiveMainloopFwdSm80ILi8ELi2ELb0EN4cute5tupleIJNS5_1CILi128EEENS7_ILi64EEENS7_ILi192EEEEEELi192ENS_6half_tEfNS_4arch4Sm80ELb1ELb0ELb1ELb1ELb1ELb1ELb1ELb1EEENS1_21CollectiveEpilogueFwdINS6_IJS8_SA_S9_EEENS6_IJNS7_ILi1EEESI_SI_EEESC_SE_Li256ELb1ELb1ELb1ELb0EEENS1_36VarlenDynamicPersistentTileSchedulerILi128ELi64ELi256ELi256ELb1ELb1ELb0ELb1ELb1ELb1EEEEEEEEEvNT_6ParamsE)
        /*004c*/ 	.short	0x0380
        /*004e*/ 	.short	0x0438


	//----- nvinfo : EIATTR_SW_WAR
	.align		4
.L_332:
        /*0050*/ 	.byte	0x04, 0x36
        /*0052*/ 	.short	(.L_334 - .L_333)
.L_333:
        /*0054*/ 	.word	0x00000008
.L_334:


//--------------------- .nv.callgraph             --------------------------
	.section	.nv.callgraph,"",@"SHT_CUDA_CALLGRAPH"
	.align	4
	.sectionentsize	8
	.align		4
        /*0000*/ 	.word	0x00000000
	.align		4
        /*0004*/ 	.word	0xffffffff
	.align		4
        /*0008*/ 	.word	0x00000000
	.align		4
        /*000c*/ 	.word	0xfffffffe
	.align		4
        /*0010*/ 	.word	0x00000000
	.align		4
        /*0014*/ 	.word	0xfffffffd
	.align		4
        /*0018*/ 	.word	0x00000000
	.align		4
        /*001c*/ 	.word	0xfffffffc


//--------------------- .nv.constant4             --------------------------
	.section	.nv.constant4,"a",@progbits
	.align	8
	.align		8
.nv.constant4:
        /*0000*/ 	.dword	_ZN86_INTERNAL_238bc430_50_flash_fwd_hdim192_fp16_paged_split_softcap_sm80_cu_744032ad_31954cuda3std3__45__cpo5beginE
	.align		8
        /*0008*/ 	.dword	_ZN86_INTERNAL_238bc430_50_flash_fwd_hdim192_fp16_paged_split_softcap_sm80_cu_744032ad_31954cuda3std3__45__cpo3endE
	.align		8
        /*0010*/ 	.dword	_ZN86_INTERNAL_238bc430_50_flash_fwd_hdim192_fp16_paged_split_softcap_sm80_cu_744032ad_31954cuda3std3__45__cpo6cbeginE
	.align		8
        /*0018*/ 	.dword	_ZN86_INTERNAL_238bc430_50_flash_fwd_hdim192_fp16_paged_split_softcap_sm80_cu_744032ad_31954cuda3std3__45__cpo4cendE
	.align		8
        /*0020*/ 	.dword	_ZN86_INTERNAL_238bc430_50_flash_fwd_hdim192_fp16_paged_split_softcap_sm80_cu_744032ad_31954cuda3std3__488_GLOBAL__N__238bc430_50_flash_fwd_hdim192_fp16_paged_split_softcap_sm80_cu_744032ad_31956ignoreE
	.align		8
        /*0028*/ 	.dword	_ZN86_INTERNAL_238bc430_50_flash_fwd_hdim192_fp16_paged_split_softcap_sm80_cu_744032ad_31954cuda3std3__419piecewise_constructE
	.align		8
        /*0030*/ 	.dword	_ZN86_INTERNAL_238bc430_50_flash_fwd_hdim192_fp16_paged_split_softcap_sm80_cu_744032ad_31954cuda3std3__48in_placeE
	.align		8
        /*0038*/ 	.dword	_ZN86_INTERNAL_238bc430_50_flash_fwd_hdim192_fp16_paged_split_softcap_sm80_cu_744032ad_31954cuda3std6ranges3__45__cpo4swapE
	.align		8
        /*0040*/ 	.dword	_ZN86_INTERNAL_238bc430_50_flash_fwd_hdim192_fp16_paged_split_softcap_sm80_cu_744032ad_31954cuda3std6ranges3__45__cpo9iter_moveE
	.align		8
        /*0048*/ 	.dword	_ZN86_INTERNAL_238bc430_50_flash_fwd_hdim192_fp16_paged_split_softcap_sm80_cu_744032ad_31954cute7productE
	.align		8
        /*0050*/ 	.dword	_ZN86_INTERNAL_238bc430_50_flash_fwd_hdim192_fp16_paged_split_softcap_sm80_cu_744032ad_31954cute1_E


//--------------------- .text._ZN7cutlass13device_kernelIN5flash19enable_sm80_to_sm89INS1_16FlashAttnFwdSm80INS1_25CollectiveMainloopFwdSm80ILi8ELi1ELb0EN4cute5tupleIJNS5_1CILi128EEENS7_ILi64EEENS7_ILi192EEEEEELi192ENS_6half_tEfNS_4arch4Sm80ELb0ELb0ELb1ELb0ELb1ELb0ELb1ELb1EEENS1_21CollectiveEpilogueFwdINS6_IJS8_SA_S9_EEENS6_IJNS7_ILi1EEESI_SI_EEESC_SE_Li256ELb0ELb1ELb1ELb0EEENS1_19SingleTileSchedulerILb0ELb1ELb1ELi128EEEEEEEEEvNT_6ParamsE --------------------------
	.section	.text._ZN7cutlass13device_kernelIN5flash19enable_sm80_to_sm89INS1_16FlashAttnFwdSm80INS1_25CollectiveMainloopFwdSm80ILi8ELi1ELb0EN4cute5tupleIJNS5_1CILi128EEENS7_ILi64EEENS7_ILi192EEEEEELi192ENS_6half_tEfNS_4arch4Sm80ELb0ELb0ELb1ELb0ELb1ELb0ELb1ELb1EEENS1_21CollectiveEpilogueFwdINS6_IJS8_SA_S9_EEENS6_IJNS7_ILi1EEESI_SI_EEESC_SE_Li256ELb0ELb1ELb1ELb0EEENS1_19SingleTileSchedulerILb0ELb1ELb1ELi128EEEEEEEEEvNT_6ParamsE,"ax",@progbits
	.align	128
.text._ZN7cutlass13device_kernelIN5flash19enable_sm80_to_sm89INS1_16FlashAttnFwdSm80INS1_25CollectiveMainloopFwdSm80ILi8ELi1ELb0EN4cute5tupleIJNS5_1CILi128EEENS7_ILi64EEENS7_ILi192EEEEEELi192ENS_6half_tEfNS_4arch4Sm80ELb0ELb0ELb1ELb0ELb1ELb0ELb1ELb1EEENS1_21CollectiveEpilogueFwdINS6_IJS8_SA_S9_EEENS6_IJNS7_ILi1EEESI_SI_EEESC_SE_Li256ELb0ELb1ELb1ELb0EEENS1_19SingleTileSchedulerILb0ELb1ELb1ELi128EEEEEEEEEvNT_6ParamsE:
        .type           _ZN7cutlass13device_kernelIN5flash19enable_sm80_to_sm89INS1_16FlashAttnFwdSm80INS1_25CollectiveMainloopFwdSm80ILi8ELi1ELb0EN4cute5tupleIJNS5_1CILi128EEENS7_ILi64EEENS7_ILi192EEEEEELi192ENS_6half_tEfNS_4arch4Sm80ELb0ELb0ELb1ELb0ELb1ELb0ELb1ELb1EEENS1_21CollectiveEpilogueFwdINS6_IJS8_SA_S9_EEENS6_IJNS7_ILi1EEESI_SI_EEESC_SE_Li256ELb0ELb1ELb1ELb0EEENS1_19SingleTileSchedulerILb0ELb1ELb1ELi128EEEEEEEEEvNT_6ParamsE,@function
        .size           _ZN7cutlass13device_kernelIN5flash19enable_sm80_to_sm89INS1_16FlashAttnFwdSm80INS1_25CollectiveMainloopFwdSm80ILi8ELi1ELb0EN4cute5tupleIJNS5_1CILi128EEENS7_ILi64EEENS7_ILi192EEEEEELi192ENS_6half_tEfNS_4arch4Sm80ELb0ELb0ELb1ELb0ELb1ELb0ELb1ELb1EEENS1_21CollectiveEpilogueFwdINS6_IJS8_SA_S9_EEENS6_IJNS7_ILi1EEESI_SI_EEESC_SE_Li256ELb0ELb1ELb1ELb0EEENS1_19SingleTileSchedulerILb0ELb1ELb1ELi128EEEEEEEEEvNT_6ParamsE,(.L_x_18 - _ZN7cutlass13device_kernelIN5flash19enable_sm80_to_sm89INS1_16FlashAttnFwdSm80INS1_25CollectiveMainloopFwdSm80ILi8ELi1ELb0EN4cute5tupleIJNS5_1CILi128EEENS7_ILi64EEENS7_ILi192EEEEEELi192ENS_6half_tEfNS_4arch4Sm80ELb0ELb0ELb1ELb0ELb1ELb0ELb1ELb1EEENS1_21CollectiveEpilogueFwdINS6_IJS8_SA_S9_EEENS6_IJNS7_ILi1EEESI_SI_EEESC_SE_Li256ELb0ELb1ELb1ELb0EEENS1_19SingleTileSchedulerILb0ELb1ELb1ELi128EEEEEEEEEvNT_6ParamsE)
        .other          _ZN7cutlass13device_kernelIN5flash19enable_sm80_to_sm89INS1_16FlashAttnFwdSm80INS1_25CollectiveMainloopFwdSm80ILi8ELi1ELb0EN4cute5tupleIJNS5_1CILi128EEENS7_ILi64EEENS7_ILi192EEEEEELi192ENS_6half_tEfNS_4arch4Sm80ELb0ELb0ELb1ELb0ELb1ELb0ELb1ELb1EEENS1_21CollectiveEpilogueFwdINS6_IJS8_SA_S9_EEENS6_IJNS7_ILi1EEESI_SI_EEESC_SE_Li256ELb0ELb1ELb1ELb0EEENS1_19SingleTileSchedulerILb0ELb1ELb1ELi128EEEEEEEEEvNT_6ParamsE,@"STO_CUDA_ENTRY STV_DEFAULT"
_ZN7cutlass13device_kernelIN5flash19enable_sm80_to_sm89INS1_16FlashAttnFwdSm80INS1_25CollectiveMainloopFwdSm80ILi8ELi1ELb0EN4cute5tupleIJNS5_1CILi128EEENS7_ILi64EEENS7_ILi192EEEEEELi192ENS_6half_tEfNS_4arch4Sm80ELb0ELb0ELb1ELb0ELb1ELb0ELb1ELb1EEENS1_21CollectiveEpilogueFwdINS6_IJS8_SA_S9_EEENS6_IJNS7_ILi1EEESI_SI_EEESC_SE_Li256ELb0ELb1ELb1ELb0EEENS1_19SingleTileSchedulerILb0ELb1ELb1ELi128EEEEEEEEEvNT_6ParamsE:
[----:B------:R-:W-:Y:S01]  /*0000*/  LDC R1, c[0x0][0x37c] ;  /* 0x0000df00ff017b82 */ /* 0x000fe20000000800 */
[----:B------:R-:W-:Y:S05]  /*0010*/  EXIT ;  /* 0x000000000000794d */ /* 0x000fea0003800000 */
.L_x_0:
[----:B------:R-:W-:-:S00]  /*0020*/  BRA `(.L_x_0) ;  /* 0xfffffffc00fc7947 */ /* 0x000fc0000383ffff */
[----:B------:R-:W-:-:S00]  /*0030*/  NOP ;  /* 0x0000000000007918 */ /* 0x000fc00000000000 */
        /* <DEDUP_REMOVED lines=12> */
.L_x_18:


//--------------------- .text._ZN7cutlass13device_kernelIN5flash19enable_sm80_to_sm89INS1_16FlashAttnFwdSm80INS1_25CollectiveMainloopFwdSm80ILi8ELi1ELb0EN4cute5tupleIJNS5_1CILi128EEENS7_ILi64EEENS7_ILi192EEEEEELi192ENS_6half_tEfNS_4arch4Sm80ELb0ELb0ELb1ELb1ELb1ELb0ELb1ELb1EEENS1_21CollectiveEpilogueFwdINS6_IJS8_SA_S9_EEENS6_IJNS7_ILi1EEESI_SI_EEESC_SE_Li256ELb1ELb1ELb1ELb0EEENS1_36VarlenDynamicPersistentTileSchedulerILi128ELi64ELi256ELi256ELb1ELb1ELb0ELb0ELb1ELb1EEEEEEEEEvNT_6ParamsE --------------------------
	.section	.text._ZN7cutlass13device_kernelIN5flash19enable_sm80_to_sm89INS1_16FlashAttnFwdSm80INS1_25CollectiveMainloopFwdSm80ILi8ELi1ELb0EN4cute5tupleIJNS5_1CILi128EEENS7_ILi64EEENS7_ILi192EEEEEELi192ENS_6half_tEfNS_4arch4Sm80ELb0ELb0ELb1ELb1ELb1ELb0ELb1ELb1EEENS1_21CollectiveEpilogueFwdINS6_IJS8_SA_S9_EEENS6_IJNS7_ILi1EEESI_SI_EEESC_SE_Li256ELb1ELb1ELb1ELb0EEENS1_36VarlenDynamicPersistentTileSchedulerILi128ELi64ELi256ELi256ELb1ELb1ELb0ELb0ELb1ELb1EEEEEEEEEvNT_6ParamsE,"ax",@progbits
	.align	128
.text._ZN7cutlass13device_kernelIN5flash19enable_sm80_to_sm89INS1_16FlashAttnFwdSm80INS1_25CollectiveMainloopFwdSm80ILi8ELi1ELb0EN4cute5tupleIJNS5_1CILi128EEENS7_ILi64EEENS7_ILi192EEEEEELi192ENS_6half_tEfNS_4arch4Sm80ELb0ELb0ELb1ELb1ELb1ELb0ELb1ELb1EEENS1_21CollectiveEpilogueFwdINS6_IJS8_SA_S9_EEENS6_IJNS7_ILi1EEESI_SI_EEESC_SE_Li256ELb1ELb1ELb1ELb0EEENS1_36VarlenDynamicPersistentTileSchedulerILi128ELi64ELi256ELi256ELb1ELb1ELb0ELb0ELb1ELb1EEEEEEEEEvNT_6ParamsE:
        .type           _ZN7cutlass13device_kernelIN5flash19enable_sm80_to_sm89INS1_16FlashAttnFwdSm80INS1_25CollectiveMainloopFwdSm80ILi8ELi1ELb0EN4cute5tupleIJNS5_1CILi128EEENS7_ILi64EEENS7_ILi192EEEEEELi192ENS_6half_tEfNS_4arch4Sm80ELb0ELb0ELb1ELb1ELb1ELb0ELb1ELb1EEENS1_21CollectiveEpilogueFwdINS6_IJS8_SA_S9_EEENS6_IJNS7_ILi1EEESI_SI_EEESC_SE_Li256ELb1ELb1ELb1ELb0EEENS1_36VarlenDynamicPersistentTileSchedulerILi128ELi64ELi256ELi256ELb1ELb1ELb0ELb0ELb1ELb1EEEEEEEEEvNT_6ParamsE,@function
        .size           _ZN7cutlass13device_kernelIN5flash19enable_sm80_to_sm89INS1_16FlashAttnFwdSm80INS1_25CollectiveMainloopFwdSm80ILi8ELi1ELb0EN4cute5tupleIJNS5_1CILi128EEENS7_ILi64EEENS7_ILi192EEEEEELi192ENS_6half_tEfNS_4arch4Sm80ELb0ELb0ELb1ELb1ELb1ELb0ELb1ELb1EEENS1_21CollectiveEpilogueFwdINS6_IJS8_SA_S9_EEENS6_IJNS7_ILi1EEESI_SI_EEESC_SE_Li256ELb1ELb1ELb1ELb0EEENS1_36VarlenDynamicPersistentTileSchedulerILi128ELi64ELi256ELi256ELb1ELb1ELb0ELb0ELb1ELb1EEEEEEEEEvNT_6ParamsE,(.L_x_19 - _ZN7cutlass13device_kernelIN5flash19enable_sm80_to_sm89INS1_16FlashAttnFwdSm80INS1_25CollectiveMainloopFwdSm80ILi8ELi1ELb0EN4cute5tupleIJNS5_1CILi128EEENS7_ILi64EEENS7_ILi192EEEEEELi192ENS_6half_tEfNS_4arch4Sm80ELb0ELb0ELb1ELb1ELb1ELb0ELb1ELb1EEENS1_21CollectiveEpilogueFwdINS6_IJS8_SA_S9_EEENS6_IJNS7_ILi1EEESI_SI_EEESC_SE_Li256ELb1ELb1ELb1ELb0EEENS1_36VarlenDynamicPersistentTileSchedulerILi128ELi64ELi256ELi256ELb1ELb1ELb0ELb0ELb1ELb1EEEEEEEEEvNT_6ParamsE)
        .other          _ZN7cutlass13device_kernelIN5flash19enable_sm80_to_sm89INS1_16FlashAttnFwdSm80INS1_25CollectiveMainloopFwdSm80ILi8ELi1ELb0EN4cute5tupleIJNS5_1CILi128EEENS7_ILi64EEENS7_ILi192EEEEEELi192ENS_6half_tEfNS_4arch4Sm80ELb0ELb0ELb1ELb1ELb1ELb0ELb1ELb1EEENS1_21CollectiveEpilogueFwdINS6_IJS8_SA_S9_EEENS6_IJNS7_ILi1EEESI_SI_EEESC_SE_Li256ELb1ELb1ELb1ELb0EEENS1_36VarlenDynamicPersistentTileSchedulerILi128ELi64ELi256ELi256ELb1ELb1ELb0ELb0ELb1ELb1EEEEEEEEEvNT_6ParamsE,@"STO_CUDA_ENTRY STV_DEFAULT"
_ZN7cutlass13device_kernelIN5flash19enable_sm80_to_sm89INS1_16FlashAttnFwdSm80INS1_25CollectiveMainloopFwdSm80ILi8ELi1ELb0EN4cute5tupleIJNS5_1CILi128EEENS7_ILi64EEENS7_ILi192EEEEEELi192ENS_6half_tEfNS_4arch4Sm80ELb0ELb0ELb1ELb1ELb1ELb0ELb1ELb1EEENS1_21CollectiveEpilogueFwdINS6_IJS8_SA_S9_EEENS6_IJNS7_ILi1EEESI_SI_EEESC_SE_Li256ELb1ELb1ELb1ELb0EEENS1_36VarlenDynamicPersistentTileSchedulerILi128ELi64ELi256ELi256ELb1ELb1ELb0ELb0ELb1ELb1EEEEEEEEEvNT_6ParamsE:
[----:B------:R-:W-:Y:S01]  /*0000*/  LDC R1, c[0x0][0x37c] ;  /* 0x0000df00ff017b82 */ /* 0x000fe20000000800 */
[----:B------:R-:W-:Y:S05]  /*0010*/  EXIT ;  /* 0x000000000000794d */ /* 0x000fea0003800000 */
.L_x_1:
        /* <DEDUP_REMOVED lines=14> */
.L_x_19:


//--------------------- .text._ZN7cutlass13device_kernelIN5flash19enable_sm80_to_sm89INS1_16FlashAttnFwdSm80INS1_25CollectiveMainloopFwdSm80ILi8ELi1ELb0EN4cute5tupleIJNS5_1CILi128EEENS7_ILi64EEENS7_ILi192EEEEEELi192ENS_6half_tEfNS_4arch4Sm80ELb0ELb0ELb1ELb1ELb1ELb1ELb1ELb1EEENS1_21CollectiveEpilogueFwdINS6_IJS8_SA_S9_EEENS6_IJNS7_ILi1EEESI_SI_EEESC_SE_Li256ELb1ELb1ELb1ELb0EEENS1_36VarlenDynamicPersistentTileSchedulerILi128ELi64ELi256ELi256ELb1ELb1ELb0ELb0ELb1ELb1EEEEEEEEEvNT_6ParamsE --------------------------
	.section	.text._ZN7cutlass13device_kernelIN5flash19enable_sm80_to_sm89INS1_16FlashAttnFwdSm80INS1_25CollectiveMainloopFwdSm80ILi8ELi1ELb0EN4cute5tupleIJNS5_1CILi128EEENS7_ILi64EEENS7_ILi192EEEEEELi192ENS_6half_tEfNS_4arch4Sm80ELb0ELb0ELb1ELb1ELb1ELb1ELb1ELb1EEENS1_21CollectiveEpilogueFwdINS6_IJS8_SA_S9_EEENS6_IJNS7_ILi1EEESI_SI_EEESC_SE_Li256ELb1ELb1ELb1ELb0EEENS1_36VarlenDynamicPersistentTileSchedulerILi128ELi64ELi256ELi256ELb1ELb1ELb0ELb0ELb1ELb1EEEEEEEEEvNT_6ParamsE,"ax",@progbits
	.align	128
.text._ZN7cutlass13device_kernelIN5flash19enable_sm80_to_sm89INS1_16FlashAttnFwdSm80INS1_25CollectiveMainloopFwdSm80ILi8ELi1ELb0EN4cute5tupleIJNS5_1CILi128EEENS7_ILi64EEENS7_ILi192EEEEEELi192ENS_6half_tEfNS_4arch4Sm80ELb0ELb0ELb1ELb1ELb1ELb1ELb1ELb1EEENS1_21CollectiveEpilogueFwdINS6_IJS8_SA_S9_EEENS6_IJNS7_ILi1EEESI_SI_EEESC_SE_Li256ELb1ELb1ELb1ELb0EEENS1_36VarlenDynamicPersistentTileSchedulerILi128ELi64ELi256ELi256ELb1ELb1ELb0ELb0ELb1ELb1EEEEEEEEEvNT_6ParamsE:
        .type           _ZN7cutlass13device_kernelIN5flash19enable_sm80_to_sm89INS1_16FlashAttnFwdSm80INS1_25CollectiveMainloopFwdSm80ILi8ELi1ELb0EN4cute5tupleIJNS5_1CILi128EEENS7_ILi64EEENS7_ILi192EEEEEELi192ENS_6half_tEfNS_4arch4Sm80ELb0ELb0ELb1ELb1ELb1ELb1ELb1ELb1EEENS1_21CollectiveEpilogueFwdINS6_IJS8_SA_S9_EEENS6_IJNS7_ILi1EEESI_SI_EEESC_SE_Li256ELb1ELb1ELb1ELb0EEENS1_36VarlenDynamicPersistentTileSchedulerILi128ELi64ELi256ELi256ELb1ELb1ELb0ELb0ELb1ELb1EEEEEEEEEvNT_6ParamsE,@function
        .size           _ZN7cutlass13device_kernelIN5flash19enable_sm80_to_sm89INS1_16FlashAttnFwdSm80INS1_25CollectiveMainloopFwdSm80ILi8ELi1ELb0EN4cute5tupleIJNS5_1CILi128EEENS7_ILi64EEENS7_ILi192EEEEEELi192ENS_6half_tEfNS_4arch4Sm80ELb0ELb0ELb1ELb1ELb1ELb1ELb1ELb1EEENS1_21CollectiveEpilogueFwdINS6_IJS8_SA_S9_EEENS6_IJNS7_ILi1EEESI_SI_EEESC_SE_Li256ELb1ELb1ELb1ELb0EEENS1_36VarlenDynamicPersistentTileSchedulerILi128ELi64ELi256ELi256ELb1ELb1ELb0ELb0ELb1ELb1EEEEEEEEEvNT_6ParamsE,(.L_x_20 - _ZN7cutlass13device_kernelIN5flash19enable_sm80_to_sm89INS1_16FlashAttnFwdSm80INS1_25CollectiveMainloopFwdSm80ILi8ELi1ELb0EN4cute5tupleIJNS5_1CILi128EEENS7_ILi64EEENS7_ILi192EEEEEELi192ENS_6half_tEfNS_4arch4Sm80ELb0ELb0ELb1ELb1ELb1ELb1ELb1ELb1EEENS1_21CollectiveEpilogueFwdINS6_IJS8_SA_S9_EEENS6_IJNS7_ILi1EEESI_SI_EEESC_SE_Li256ELb1ELb1ELb1ELb0EEENS1_36VarlenDynamicPersistentTileSchedulerILi128ELi64ELi256ELi256ELb1ELb1ELb0ELb0ELb1ELb1EEEEEEEEEvNT_6ParamsE)
        .other          _ZN7cutlass13device_kernelIN5flash19enable_sm80_to_sm89INS1_16FlashAttnFwdSm80INS1_25CollectiveMainloopFwdSm80ILi8ELi1ELb0EN4cute5tupleIJNS5_1CILi128EEENS7_ILi64EEENS7_ILi192EEEEEELi192ENS_6half_tEfNS_4arch4Sm80ELb0ELb0ELb1ELb1ELb1ELb1ELb1ELb1EEENS1_21CollectiveEpilogueFwdINS6_IJS8_SA_S9_EEENS6_IJNS7_ILi1EEESI_SI_EEESC_SE_Li256ELb1ELb1ELb1ELb0EEENS1_36VarlenDynamicPersistentTileSchedulerILi128ELi64ELi256ELi256ELb1ELb1ELb0ELb0ELb1ELb1EEEEEEEEEvNT_6ParamsE,@"STO_CUDA_ENTRY STV_DEFAULT"
_ZN7cutlass13device_kernelIN5flash19enable_sm80_to_sm89INS1_16FlashAttnFwdSm80INS1_25CollectiveMainloopFwdSm80ILi8ELi1ELb0EN4cute5tupleIJNS5_1CILi128EEENS7_ILi64EEENS7_ILi192EEEEEELi192ENS_6half_tEfNS_4arch4Sm80ELb0ELb0ELb1ELb1ELb1ELb1ELb1ELb1EEENS1_21CollectiveEpilogueFwdINS6_IJS8_SA_S9_EEENS6_IJNS7_ILi1EEESI_SI_EEESC_SE_Li256ELb1ELb1ELb1ELb0EEENS1_36VarlenDynamicPersistentTileSchedulerILi128ELi64ELi256ELi256ELb1ELb1ELb0ELb0ELb1ELb1EEEEEEEEEvNT_6ParamsE:
[----:B------:R-:W-:Y:S01]  /*0000*/  LDC R1, c[0x0][0x37c] ;  /* 0x0000df00ff017b82 */ /* 0x000fe20000000800 */
[----:B------:R-:W-:Y:S05]  /*0010*/  EXIT ;  /* 0x000000000000794d */ /* 0x000fea0003800000 */
.L_x_2:
        /* <DEDUP_REMOVED lines=14> */
.L_x_20:


//--------------------- .text._ZN7cutlass13device_kernelIN5flash19enable_sm80_to_sm89INS1_16FlashAttnFwdSm80INS1_25CollectiveMainloopFwdSm80ILi8ELi1ELb0EN4cute5tupleIJNS5_1CILi128EEENS7_ILi64EEENS7_ILi192EEEEEELi192ENS_6half_tEfNS_4arch4Sm80ELb0ELb1ELb1ELb0ELb1ELb0ELb1ELb1EEENS1_21CollectiveEpilogueFwdINS6_IJS8_SA_S9_EEENS6_IJNS7_ILi1EEESI_SI_EEESC_SE_Li256ELb0ELb1ELb1ELb0EEENS1_19SingleTileSchedulerILb0ELb1ELb1ELi128EEEEEEEEEvNT_6ParamsE --------------------------
	.section	.text._ZN7cutlass13device_kernelIN5flash19enable_sm80_to_sm89INS1_16FlashAttnFwdSm80INS1_25CollectiveMainloopFwdSm80ILi8ELi1ELb0EN4cute5tupleIJNS5_1CILi128EEENS7_ILi64EEENS7_ILi192EEEEEELi192ENS_6half_tEfNS_4arch4Sm80ELb0ELb1ELb1ELb0ELb1ELb0ELb1ELb1EEENS1_21CollectiveEpilogueFwdINS6_IJS8_SA_S9_EEENS6_IJNS7_ILi1EEESI_SI_EEESC_SE_Li256ELb0ELb1ELb1ELb0EEENS1_19SingleTileSchedulerILb0ELb1ELb1ELi128EEEEEEEEEvNT_6ParamsE,"ax",@progbits
	.align	128
.text._ZN7cutlass13device_kernelIN5flash19enable_sm80_to_sm89INS1_16FlashAttnFwdSm80INS1_25CollectiveMainloopFwdSm80ILi8ELi1ELb0EN4cute5tupleIJNS5_1CILi128EEENS7_ILi64EEENS7_ILi192EEEEEELi192ENS_6half_tEfNS_4arch4Sm80ELb0ELb1ELb1ELb0ELb1ELb0ELb1ELb1EEENS1_21CollectiveEpilogueFwdINS6_IJS8_SA_S9_EEENS6_IJNS7_ILi1EEESI_SI_EEESC_SE_Li256ELb0ELb1ELb1ELb0EEENS1_19SingleTileSchedulerILb0ELb1ELb1ELi128EEEEEEEEEvNT_6ParamsE:
        .type           _ZN7cutlass13device_kernelIN5flash19enable_sm80_to_sm89INS1_16FlashAttnFwdSm80INS1_25CollectiveMainloopFwdSm80ILi8ELi1ELb0EN4cute5tupleIJNS5_1CILi128EEENS7_ILi64EEENS7_ILi192EEEEEELi192ENS_6half_tEfNS_4arch4Sm80ELb0ELb1ELb1ELb0ELb1ELb0ELb1ELb1EEENS1_21CollectiveEpilogueFwdINS6_IJS8_SA_S9_EEENS6_IJNS7_ILi1EEESI_SI_EEESC_SE_Li256ELb0ELb1ELb1ELb0EEENS1_19SingleTileSchedulerILb0ELb1ELb1ELi128EEEEEEEEEvNT_6ParamsE,@function
        .size           _ZN7cutlass13device_kernelIN5flash19enable_sm80_to_sm89INS1_16FlashAttnFwdSm80INS1_25CollectiveMainloopFwdSm80ILi8ELi1ELb0EN4cute5tupleIJNS5_1CILi128EEENS7_ILi64EEENS7_ILi192EEEEEELi192ENS_6half_tEfNS_4arch4Sm80ELb0ELb1ELb1ELb0ELb1ELb0ELb1ELb1EEENS1_21CollectiveEpilogueFwdINS6_IJS8_SA_S9_EEENS6_IJNS7_ILi1EEESI_SI_EEESC_SE_Li256ELb0ELb1ELb1ELb0EEENS1_19SingleTileSchedulerILb0ELb1ELb1ELi128EEEEEEEEEvNT_6ParamsE,(.L_x_21 - _ZN7cutlass13device_kernelIN5flash19enable_sm80_to_sm89INS1_16FlashAttnFwdSm80INS1_25CollectiveMainloopFwdSm80ILi8ELi1ELb0EN4cute5tupleIJNS5_1CILi128EEENS7_ILi64EEENS7_ILi192EEEEEELi192ENS_6half_tEfNS_4arch4Sm80ELb0ELb1ELb1ELb0ELb1ELb0ELb1ELb1EEENS1_21CollectiveEpilogueFwdINS6_IJS8_SA_S9_EEENS6_IJNS7_ILi1EEESI_SI_EEESC_SE_Li256ELb0ELb1ELb1ELb0EEENS1_19SingleTileSchedulerILb0ELb1ELb1ELi128EEEEEEEEEvNT_6ParamsE)
        .other          _ZN7cutlass13device_kernelIN5flash19enable_sm80_to_sm89INS1_16FlashAttnFwdSm80INS1_25CollectiveMainloopFwdSm80ILi8ELi1ELb0EN4cute5tupleIJNS5_1CILi128EEENS7_ILi64EEENS7_ILi192EEEEEELi192ENS_6half_tEfNS_4arch4Sm80ELb0ELb1ELb1ELb0ELb1ELb0ELb1ELb1EEENS1_21CollectiveEpilogueFwdINS6_IJS8_SA_S9_EEENS6_IJNS7_ILi1EEESI_SI_EEESC_SE_Li256ELb0ELb1ELb1ELb0EEENS1_19SingleTileSchedulerILb0ELb1ELb1ELi128EEEEEEEEEvNT_6ParamsE,@"STO_CUDA_ENTRY STV_DEFAULT"
_ZN7cutlass13device_kernelIN5flash19enable_sm80_to_sm89INS1_16FlashAttnFwdSm80INS1_25CollectiveMainloopFwdSm80ILi8ELi1ELb0EN4cute5tupleIJNS5_1CILi128EEENS7_ILi64EEENS7_ILi192EEEEEELi192ENS_6half_tEfNS_4arch4Sm80ELb0ELb1ELb1ELb0ELb1ELb0ELb1ELb1EEENS1_21CollectiveEpilogueFwdINS6_IJS8_SA_S9_EEENS6_IJNS7_ILi1EEESI_SI_EEESC_SE_Li256ELb0ELb1ELb1ELb0EEENS1_19SingleTileSchedulerILb0ELb1ELb1ELi128EEEEEEEEEvNT_6ParamsE:
[----:B------:R-:W-:Y:S01]  /*0000*/  LDC R1, c[0x0][0x37c] ;  /* 0x0000df00ff017b82 */ /* 0x000fe20000000800 */
[----:B------:R-:W-:Y:S05]  /*0010*/  EXIT ;  /* 0x000000000000794d */ /* 0x000fea0003800000 */
.L_x_3:
        /* <DEDUP_REMOVED lines=14> */
.L_x_21:


//--------------------- .text._ZN7cutlass13device_kernelIN5flash19enable_sm80_to_sm89INS1_16FlashAttnFwdSm80INS1_25CollectiveMainloopFwdSm80ILi8ELi1ELb0EN4cute5tupleIJNS5_1CILi128EEENS7_ILi64EEENS7_ILi192EEEEEELi192ENS_6half_tEfNS_4arch4Sm80ELb0ELb1ELb1ELb1ELb1ELb0ELb1ELb1EEENS1_21CollectiveEpilogueFwdINS6_IJS8_SA_S9_EEENS6_IJNS7_ILi1EEESI_SI_EEESC_SE_Li256ELb1ELb1ELb1ELb0EEENS1_36VarlenDynamicPersistentTileSchedulerILi128ELi64ELi256ELi256ELb1ELb1ELb0ELb1ELb0ELb1EEEEEEEEEvNT_6ParamsE --------------------------
	.section	.text._ZN7cutlass13device_kernelIN5flash19enable_sm80_to_sm89INS1_16FlashAttnFwdSm80INS1_25CollectiveMainloopFwdSm80ILi8ELi1ELb0EN4cute5tupleIJNS5_1CILi128EEENS7_ILi64EEENS7_ILi192EEEEEELi192ENS_6half_tEfNS_4arch4Sm80ELb0ELb1ELb1ELb1ELb1ELb0ELb1ELb1EEENS1_21CollectiveEpilogueFwdINS6_IJS8_SA_S9_EEENS6_IJNS7_ILi1EEESI_SI_EEESC_SE_Li256ELb1ELb1ELb1ELb0EEENS1_36VarlenDynamicPersistentTileSchedulerILi128ELi64ELi256ELi256ELb1ELb1ELb0ELb1ELb0ELb1EEEEEEEEEvNT_6ParamsE,"ax",@progbits
	.align	128
.text._ZN7cutlass13device_kernelIN5flash19enable_sm80_to_sm89INS1_16FlashAttnFwdSm80INS1_25CollectiveMainloopFwdSm80ILi8ELi1ELb0EN4cute5tupleIJNS5_1CILi128EEENS7_ILi64EEENS7_ILi192EEEEEELi192ENS_6half_tEfNS_4arch4Sm80ELb0ELb1ELb1ELb1ELb1ELb0ELb1ELb1EEENS1_21CollectiveEpilogueFwdINS6_IJS8_SA_S9_EEENS6_IJNS7_ILi1EEESI_SI_EEESC_SE_Li256ELb1ELb1ELb1ELb0EEENS1_36VarlenDynamicPersistentTileSchedulerILi128ELi64ELi256ELi256ELb1ELb1ELb0ELb1ELb0ELb1EEEEEEEEEvNT_6ParamsE:
        .type           _ZN7cutlass13device_kernelIN5flash19enable_sm80_to_sm89INS1_16FlashAttnFwdSm80INS1_25CollectiveMainloopFwdSm80ILi8ELi1ELb0EN4cute5tupleIJNS5_1CILi128EEENS7_ILi64EEENS7_ILi192EEEEEELi192ENS_6half_tEfNS_4arch4Sm80ELb0ELb1ELb1ELb1ELb1ELb0ELb1ELb1EEENS1_21CollectiveEpilogueFwdINS6_IJS8_SA_S9_EEENS6_IJNS7_ILi1EEESI_SI_EEESC_SE_Li256ELb1ELb1ELb1ELb0EEENS1_36VarlenDynamicPersistentTileSchedulerILi128ELi64ELi256ELi256ELb1ELb1ELb0ELb1ELb0ELb1EEEEEEEEEvNT_6ParamsE,@function
        .size           _ZN7cutlass13device_kernelIN5flash19enable_sm80_to_sm89INS1_16FlashAttnFwdSm80INS1_25CollectiveMainloopFwdSm80ILi8ELi1ELb0EN4cute5tupleIJNS5_1CILi128EEENS7_ILi64EEENS7_ILi192EEEEEELi192ENS_6half_tEfNS_4arch4Sm80ELb0ELb1ELb1ELb1ELb1ELb0ELb1ELb1EEENS1_21CollectiveEpilogueFwdINS6_IJS8_SA_S9_EEENS6_IJNS7_ILi1EEESI_SI_EEESC_SE_Li256ELb1ELb1ELb1ELb0EEENS1_36VarlenDynamicPersistentTileSchedulerILi128ELi64ELi256ELi256ELb1ELb1ELb0ELb1ELb0ELb1EEEEEEEEEvNT_6ParamsE,(.L_x_22 - _ZN7cutlass13device_kernelIN5flash19enable_sm80_to_sm89INS1_16FlashAttnFwdSm80INS1_25CollectiveMainloopFwdSm80ILi8ELi1ELb0EN4cute5tupleIJNS5_1CILi128EEENS7_ILi64EEENS7_ILi192EEEEEELi192ENS_6half_tEfNS_4arch4Sm80ELb0ELb1ELb1ELb1ELb1ELb0ELb1ELb1EEENS1_21CollectiveEpilogueFwdINS6_IJS8_SA_S9_EEENS6_IJNS7_ILi1EEESI_SI_EEESC_SE_Li256ELb1ELb1ELb1ELb0EEENS1_36VarlenDynamicPersistentTileSchedulerILi128ELi64ELi256ELi256ELb1ELb1ELb0ELb1ELb0ELb1EEEEEEEEEvNT_6ParamsE)
        .other          _ZN7cutlass13device_kernelIN5flash19enable_sm80_to_sm89INS1_16FlashAttnFwdSm80INS1_25CollectiveMainloopFwdSm80ILi8ELi1ELb0EN4cute5tupleIJNS5_1CILi128EEENS7_ILi64EEENS7_ILi192EEEEEELi192ENS_6half_tEfNS_4arch4Sm80ELb0ELb1ELb1ELb1ELb1ELb0ELb1ELb1EEENS1_21CollectiveEpilogueFwdINS6_IJS8_SA_S9_EEENS6_IJNS7_ILi1EEESI_SI_EEESC_SE_Li256ELb1ELb1ELb1ELb0EEENS1_36VarlenDynamicPersistentTileSchedulerILi128ELi64ELi256ELi256ELb1ELb1ELb0ELb1ELb0ELb1EEEEEEEEEvNT_6ParamsE,@"STO_CUDA_ENTRY STV_DEFAULT"
_ZN7cutlass13device_kernelIN5flash19enable_sm80_to_sm89INS1_16FlashAttnFwdSm80INS1_25CollectiveMainloopFwdSm80ILi8ELi1ELb0EN4cute5tupleIJNS5_1CILi128EEENS7_ILi64EEENS7_ILi192EEEEEELi192ENS_6half_tEfNS_4arch4Sm80ELb0ELb1ELb1ELb1ELb1ELb0ELb1ELb1EEENS1_21CollectiveEpilogueFwdINS6_IJS8_SA_S9_EEENS6_IJNS7_ILi1EEESI_SI_EEESC_SE_Li256ELb1ELb1ELb1ELb0EEENS1_36VarlenDynamicPersistentTileSchedulerILi128ELi64ELi256ELi256ELb1ELb1ELb0ELb1ELb0ELb1EEEEEEEEEvNT_6ParamsE:
[----:B------:R-:W-:Y:S01]  /*0000*/  LDC R1, c[0x0][0x37c] ;  /* 0x0000df00ff017b82 */ /* 0x000fe20000000800 */
[----:B------:R-:W-:Y:S05]  /*0010*/  EXIT ;  /* 0x000000000000794d */ /* 0x000fea0003800000 */
.L_x_4:
        /* <DEDUP_REMOVED lines=14> */
.L_x_22:


//--------------------- .text._ZN7cutlass13device_kernelIN5flash19enable_sm80_to_sm89INS1_16FlashAttnFwdSm80INS1_25CollectiveMainloopFwdSm80ILi8ELi1ELb0EN4cute5tupleIJNS5_1CILi128EEENS7_ILi64EEENS7_ILi192EEEEEELi192ENS_6half_tEfNS_4arch4Sm80ELb0ELb1ELb1ELb1ELb1ELb1ELb1ELb1EEENS1_21CollectiveEpilogueFwdINS6_IJS8_SA_S9_EEENS6_IJNS7_ILi1EEESI_SI_EEESC_SE_Li256ELb1ELb1ELb1ELb0EEENS1_36VarlenDynamicPersistentTileSchedulerILi128ELi64ELi256ELi256ELb1ELb1ELb0ELb1ELb0ELb1EEEEEEEEEvNT_6ParamsE --------------------------
	.section	.text._ZN7cutlass13device_kernelIN5flash19enable_sm80_to_sm89INS1_16FlashAttnFwdSm80INS1_25CollectiveMainloopFwdSm80ILi8ELi1ELb0EN4cute5tupleIJNS5_1CILi128EEENS7_ILi64EEENS7_ILi192EEEEEELi192ENS_6half_tEfNS_4arch4Sm80ELb0ELb1ELb1ELb1ELb1ELb1ELb1ELb1EEENS1_21CollectiveEpilogueFwdINS6_IJS8_SA_S9_EEENS6_IJNS7_ILi1EEESI_SI_EEESC_SE_Li256ELb1ELb1ELb1ELb0EEENS1_36VarlenDynamicPersistentTileSchedulerILi128ELi64ELi256ELi256ELb1ELb1ELb0ELb1ELb0ELb1EEEEEEEEEvNT_6ParamsE,"ax",@progbits
	.align	128
.text._ZN7cutlass13device_kernelIN5flash19enable_sm80_to_sm89INS1_16FlashAttnFwdSm80INS1_25CollectiveMainloopFwdSm80ILi8ELi1ELb0EN4cute5tupleIJNS5_1CILi128EEENS7_ILi64EEENS7_ILi192EEEEEELi192ENS_6half_tEfNS_4arch4Sm80ELb0ELb1ELb1ELb1ELb1ELb1ELb1ELb1EEENS1_21CollectiveEpilogueFwdINS6_IJS8_SA_S9_EEENS6_IJNS7_ILi1EEESI_SI_EEESC_SE_Li256ELb1ELb1ELb1ELb0EEENS1_36VarlenDynamicPersistentTileSchedulerILi128ELi64ELi256ELi256ELb1ELb1ELb0ELb1ELb0ELb1EEEEEEEEEvNT_6ParamsE:
        .type           _ZN7cutlass13device_kernelIN5flash19enable_sm80_to_sm89INS1_16FlashAttnFwdSm80INS1_25CollectiveMainloopFwdSm80ILi8ELi1ELb0EN4cute5tupleIJNS5_1CILi128EEENS7_ILi64EEENS7_ILi192EEEEEELi192ENS_6half_tEfNS_4arch4Sm80ELb0ELb1ELb1ELb1ELb1ELb1ELb1ELb1EEENS1_21CollectiveEpilogueFwdINS6_IJS8_SA_S9_EEENS6_IJNS7_ILi1EEESI_SI_EEESC_SE_Li256ELb1ELb1ELb1ELb0EEENS1_36VarlenDynamicPersistentTileSchedulerILi128ELi64ELi256ELi256ELb1ELb1ELb0ELb1ELb0ELb1EEEEEEEEEvNT_6ParamsE,@function
        .size           _ZN7cutlass13device_kernelIN5flash19enable_sm80_to_sm89INS1_16FlashAttnFwdSm80INS1_25CollectiveMainloopFwdSm80ILi8ELi1ELb0EN4cute5tupleIJNS5_1CILi128EEENS7_ILi64EEENS7_ILi192EEEEEELi192ENS_6half_tEfNS_4arch4Sm80ELb0ELb1ELb1ELb1ELb1ELb1ELb1ELb1EEENS1_21CollectiveEpilogueFwdINS6_IJS8_SA_S9_EEENS6_IJNS7_ILi1EEESI_SI_EEESC_SE_Li256ELb1ELb1ELb1ELb0EEENS1_36VarlenDynamicPersistentTileSchedulerILi128ELi64ELi256ELi256ELb1ELb1ELb0ELb1ELb0ELb1EEEEEEEEEvNT_6ParamsE,(.L_x_23 - _ZN7cutlass13device_kernelIN5flash19enable_sm80_to_sm89INS1_16FlashAttnFwdSm80INS1_25CollectiveMainloopFwdSm80ILi8ELi1ELb0EN4cute5tupleIJNS5_1CILi128EEENS7_ILi64EEENS7_ILi192EEEEEELi192ENS_6half_tEfNS_4arch4Sm80ELb0ELb1ELb1ELb1ELb1ELb1ELb1ELb1EEENS1_21CollectiveEpilogueFwdINS6_IJS8_SA_S9_EEENS6_IJNS7_ILi1EEESI_SI_EEESC_SE_Li256ELb1ELb1ELb1ELb0EEENS1_36VarlenDynamicPersistentTileSchedulerILi128ELi64ELi256ELi256ELb1ELb1ELb0ELb1ELb0ELb1EEEEEEEEEvNT_6ParamsE)
        .other          _ZN7cutlass13device_kernelIN5flash19enable_sm80_to_sm89INS1_16FlashAttnFwdSm80INS1_25CollectiveMainloopFwdSm80ILi8ELi1ELb0EN4cute5tupleIJNS5_1CILi128EEENS7_ILi64EEENS7_ILi192EEEEEELi192ENS_6half_tEfNS_4arch4Sm80ELb0ELb1ELb1ELb1ELb1ELb1ELb1ELb1EEENS1_21CollectiveEpilogueFwdINS6_IJS8_SA_S9_EEENS6_IJNS7_ILi1EEESI_SI_EEESC_SE_Li256ELb1ELb1ELb1ELb0EEENS1_36VarlenDynamicPersistentTileSchedulerILi128ELi64ELi256ELi256ELb1ELb1ELb0ELb1ELb0ELb1EEEEEEEEEvNT_6ParamsE,@"STO_CUDA_ENTRY STV_DEFAULT"
_ZN7cutlass13device_kernelIN5flash19enable_sm80_to_sm89INS1_16FlashAttnFwdSm80INS1_25CollectiveMainloopFwdSm80ILi8ELi1ELb0EN4cute5tupleIJNS5_1CILi128EEENS7_ILi64EEENS7_ILi192EEEEEELi192ENS_6half_tEfNS_4arch4Sm80ELb0ELb1ELb1ELb1ELb1ELb1ELb1ELb1EEENS1_21CollectiveEpilogueFwdINS6_IJS8_SA_S9_EEENS6_IJNS7_ILi1EEESI_SI_EEESC_SE_Li256ELb1ELb1ELb1ELb0EEENS1_36VarlenDynamicPersistentTileSchedulerILi128ELi64ELi256ELi256ELb1ELb1ELb0ELb1ELb0ELb1EEEEEEEEEvNT_6ParamsE:
[----:B------:R-:W-:Y:S01]  /*0000*/  LDC R1, c[0x0][0x37c] ;  /* 0x0000df00ff017b82 */ /* 0x000fe20000000800 */
[----:B------:R-:W-:Y:S05]  /*0010*/  EXIT ;  /* 0x000000000000794d */ /* 0x000fea0003800000 */
.L_x_5:
        /* <DEDUP_REMOVED lines=14> */
.L_x_23:


//--------------------- .text._ZN7cutlass13device_kernelIN5flash19enable_sm80_to_sm89INS1_16FlashAttnFwdSm80INS1_25CollectiveMainloopFwdSm80ILi8ELi1ELb0EN4cute5tupleIJNS5_1CILi128EEENS7_ILi64EEENS7_ILi192EEEEEELi192ENS_6half_tEfNS_4arch4Sm80ELb1ELb0ELb1ELb0ELb1ELb0ELb1ELb1EEENS1_21CollectiveEpilogueFwdINS6_IJS8_SA_S9_EEENS6_IJNS7_ILi1EEESI_SI_EEESC_SE_Li256ELb0ELb1ELb1ELb0EEENS1_30DynamicPersistentTileSchedulerILi256ELi256ELb1ELb1ELb0EEEEEEEEEvNT_6ParamsE --------------------------
	.section	.text._ZN7cutlass13device_kernelIN5flash19enable_sm80_to_sm89INS1_16FlashAttnFwdSm80INS1_25CollectiveMainloopFwdSm80ILi8ELi1ELb0EN4cute5tupleIJNS5_1CILi128EEENS7_ILi64EEENS7_ILi192EEEEEELi192ENS_6half_tEfNS_4arch4Sm80ELb1ELb0ELb1ELb0ELb1ELb0ELb1ELb1EEENS1_21CollectiveEpilogueFwdINS6_IJS8_SA_S9_EEENS6_IJNS7_ILi1EEESI_SI_EEESC_SE_Li256ELb0ELb1ELb1ELb0EEENS1_30DynamicPersistentTileSchedulerILi256ELi256ELb1ELb1ELb0EEEEEEEEEvNT_6ParamsE,"ax",@progbits
	.align	128
.text._ZN7cutlass13device_kernelIN5flash19enable_sm80_to_sm89INS1_16FlashAttnFwdSm80INS1_25CollectiveMainloopFwdSm80ILi8ELi1ELb0EN4cute5tupleIJNS5_1CILi128EEENS7_ILi64EEENS7_ILi192EEEEEELi192ENS_6half_tEfNS_4arch4Sm80ELb1ELb0ELb1ELb0ELb1ELb0ELb1ELb1EEENS1_21CollectiveEpilogueFwdINS6_IJS8_SA_S9_EEENS6_IJNS7_ILi1EEESI_SI_EEESC_SE_Li256ELb0ELb1ELb1ELb0EEENS1_30DynamicPersistentTileSchedulerILi256ELi256ELb1ELb1ELb0EEEEEEEEEvNT_6ParamsE:
        .type           _ZN7cutlass13device_kernelIN5flash19enable_sm80_to_sm89INS1_16FlashAttnFwdSm80INS1_25CollectiveMainloopFwdSm80ILi8ELi1ELb0EN4cute5tupleIJNS5_1CILi128EEENS7_ILi64EEENS7_ILi192EEEEEELi192ENS_6half_tEfNS_4arch4Sm80ELb1ELb0ELb1ELb0ELb1ELb0ELb1ELb1EEENS1_21CollectiveEpilogueFwdINS6_IJS8_SA_S9_EEENS6_IJNS7_ILi1EEESI_SI_EEESC_SE_Li256ELb0ELb1ELb1ELb0EEENS1_30DynamicPersistentTileSchedulerILi256ELi256ELb1ELb1ELb0EEEEEEEEEvNT_6ParamsE,@function
        .size           _ZN7cutlass13device_kernelIN5flash19enable_sm80_to_sm89INS1_16FlashAttnFwdSm80INS1_25CollectiveMainloopFwdSm80ILi8ELi1ELb0EN4cute5tupleIJNS5_1CILi128EEENS7_ILi64EEENS7_ILi192EEEEEELi192ENS_6half_tEfNS_4arch4Sm80ELb1ELb0ELb1ELb0ELb1ELb0ELb1ELb1EEENS1_21CollectiveEpilogueFwdINS6_IJS8_SA_S9_EEENS6_IJNS7_ILi1EEESI_SI_EEESC_SE_Li256ELb0ELb1ELb1ELb0EEENS1_30DynamicPersistentTileSchedulerILi256ELi256ELb1ELb1ELb0EEEEEEEEEvNT_6ParamsE,(.L_x_24 - _ZN7cutlass13device_kernelIN5flash19enable_sm80_to_sm89INS1_16FlashAttnFwdSm80INS1_25CollectiveMainloopFwdSm80ILi8ELi1ELb0EN4cute5tupleIJNS5_1CILi128EEENS7_ILi64EEENS7_ILi192EEEEEELi192ENS_6half_tEfNS_4arch4Sm80ELb1ELb0ELb1ELb0ELb1ELb0ELb1ELb1EEENS1_21CollectiveEpilogueFwdINS6_IJS8_SA_S9_EEENS6_IJNS7_ILi1EEESI_SI_EEESC_SE_Li256ELb0ELb1ELb1ELb0EEENS1_30DynamicPersistentTileSchedulerILi256ELi256ELb1ELb1ELb0EEEEEEEEEvNT_6ParamsE)
        .other          _ZN7cutlass13device_kernelIN5flash19enable_sm80_to_sm89INS1_16FlashAttnFwdSm80INS1_25CollectiveMainloopFwdSm80ILi8ELi1ELb0EN4cute5tupleIJNS5_1CILi128EEENS7_ILi64EEENS7_ILi192EEEEEELi192ENS_6half_tEfNS_4arch4Sm80ELb1ELb0ELb1ELb0ELb1ELb0ELb1ELb1EEENS1_21CollectiveEpilogueFwdINS6_IJS8_SA_S9_EEENS6_IJNS7_ILi1EEESI_SI_EEESC_SE_Li256ELb0ELb1ELb1ELb0EEENS1_30DynamicPersistentTileSchedulerILi256ELi256ELb1ELb1ELb0EEEEEEEEEvNT_6ParamsE,@"STO_CUDA_ENTRY STV_DEFAULT"
_ZN7cutlass13device_kernelIN5flash19enable_sm80_to_sm89INS1_16FlashAttnFwdSm80INS1_25CollectiveMainloopFwdSm80ILi8ELi1ELb0EN4cute5tupleIJNS5_1CILi128EEENS7_ILi64EEENS7_ILi192EEEEEELi192ENS_6half_tEfNS_4arch4Sm80ELb1ELb0ELb1ELb0ELb1ELb0ELb1ELb1EEENS1_21CollectiveEpilogueFwdINS6_IJS8_SA_S9_EEENS6_IJNS7_ILi1EEESI_SI_EEESC_SE_Li256ELb0ELb1ELb1ELb0EEENS1_30DynamicPersistentTileSchedulerILi256ELi256ELb1ELb1ELb0EEEEEEEEEvNT_6ParamsE:
[----:B------:R-:W-:Y:S01]  /*0000*/  LDC R1, c[0x0][0x37c] ;  /* 0x0000df00ff017b82 */ /* 0x000fe20000000800 */
[----:B------:R-:W-:Y:S05]  /*0010*/  EXIT ;  /* 0x000000000000794d */ /* 0x000fea0003800000 */
.L_x_6:
        /* <DEDUP_REMOVED lines=14> */
.L_x_24:


//--------------------- .text._ZN7cutlass13device_kernelIN5flash19enable_sm80_to_sm89INS1_16FlashAttnFwdSm80INS1_25CollectiveMainloopFwdSm80ILi8ELi1ELb0EN4cute5tupleIJNS5_1CILi128EEENS7_ILi64EEENS7_ILi192EEEEEELi192ENS_6half_tEfNS_4arch4Sm80ELb1ELb0ELb1ELb1ELb1ELb0ELb1ELb1EEENS1_21CollectiveEpilogueFwdINS6_IJS8_SA_S9_EEENS6_IJNS7_ILi1EEESI_SI_EEESC_SE_Li256ELb1ELb1ELb1ELb0EEENS1_36VarlenDynamicPersistentTileSchedulerILi128ELi64ELi256ELi256ELb1ELb1ELb0ELb1ELb1ELb1EEEEEEEEEvNT_6ParamsE --------------------------
	.section	.text._ZN7cutlass13device_kernelIN5flash19enable_sm80_to_sm89INS1_16FlashAttnFwdSm80INS1_25CollectiveMainloopFwdSm80ILi8ELi1ELb0EN4cute5tupleIJNS5_1CILi128EEENS7_ILi64EEENS7_ILi192EEEEEELi192ENS_6half_tEfNS_4arch4Sm80ELb1ELb0ELb1ELb1ELb1ELb0ELb1ELb1EEENS1_21CollectiveEpilogueFwdINS6_IJS8_SA_S9_EEENS6_IJNS7_ILi1EEESI_SI_EEESC_SE_Li256ELb1ELb1ELb1ELb0EEENS1_36VarlenDynamicPersistentTileSchedulerILi128ELi64ELi256ELi256ELb1ELb1ELb0ELb1ELb1ELb1EEEEEEEEEvNT_6ParamsE,"ax",@progbits
	.align	128
.text._ZN7cutlass13device_kernelIN5flash19enable_sm80_to_sm89INS1_16FlashAttnFwdSm80INS1_25CollectiveMainloopFwdSm80ILi8ELi1ELb0EN4cute5tupleIJNS5_1CILi128EEENS7_ILi64EEENS7_ILi192EEEEEELi192ENS_6half_tEfNS_4arch4Sm80ELb1ELb0ELb1ELb1ELb1ELb0ELb1ELb1EEENS1_21CollectiveEpilogueFwdINS6_IJS8_SA_S9_EEENS6_IJNS7_ILi1EEESI_SI_EEESC_SE_Li256ELb1ELb1ELb1ELb0EEENS1_36VarlenDynamicPersistentTileSchedulerILi128ELi64ELi256ELi256ELb1ELb1ELb0ELb1ELb1ELb1EEEEEEEEEvNT_6ParamsE:
        .type           _ZN7cutlass13device_kernelIN5flash19enable_sm80_to_sm89INS1_16FlashAttnFwdSm80INS1_25CollectiveMainloopFwdSm80ILi8ELi1ELb0EN4cute5tupleIJNS5_1CILi128EEENS7_ILi64EEENS7_ILi192EEEEEELi192ENS_6half_tEfNS_4arch4Sm80ELb1ELb0ELb1ELb1ELb1ELb0ELb1ELb1EEENS1_21CollectiveEpilogueFwdINS6_IJS8_SA_S9_EEENS6_IJNS7_ILi1EEESI_SI_EEESC_SE_Li256ELb1ELb1ELb1ELb0EEENS1_36VarlenDynamicPersistentTileSchedulerILi128ELi64ELi256ELi256ELb1ELb1ELb0ELb1ELb1ELb1EEEEEEEEEvNT_6ParamsE,@function
        .size           _ZN7cutlass13device_kernelIN5flash19enable_sm80_to_sm89INS1_16FlashAttnFwdSm80INS1_25CollectiveMainloopFwdSm80ILi8ELi1ELb0EN4cute5tupleIJNS5_1CILi128EEENS7_ILi64EEENS7_ILi192EEEEEELi192ENS_6half_tEfNS_4arch4Sm80ELb1ELb0ELb1ELb1ELb1ELb0ELb1ELb1EEENS1_21CollectiveEpilogueFwdINS6_IJS8_SA_S9_EEENS6_IJNS7_ILi1EEESI_SI_EEESC_SE_Li256ELb1ELb1ELb1ELb0EEENS1_36VarlenDynamicPersistentTileSchedulerILi128ELi64ELi256ELi256ELb1ELb1ELb0ELb1ELb1ELb1EEEEEEEEEvNT_6ParamsE,(.L_x_25 - _ZN7cutlass13device_kernelIN5flash19enable_sm80_to_sm89INS1_16FlashAttnFwdSm80INS1_25CollectiveMainloopFwdSm80ILi8ELi1ELb0EN4cute5tupleIJNS5_1CILi128EEENS7_ILi64EEENS7_ILi192EEEEEELi192ENS_6half_tEfNS_4arch4Sm80ELb1ELb0ELb1ELb1ELb1ELb0ELb1ELb1EEENS1_21CollectiveEpilogueFwdINS6_IJS8_SA_S9_EEENS6_IJNS7_ILi1EEESI_SI_EEESC_SE_Li256ELb1ELb1ELb1ELb0EEENS1_36VarlenDynamicPersistentTileSchedulerILi128ELi64ELi256ELi256ELb1ELb1ELb0ELb1ELb1ELb1EEEEEEEEEvNT_6ParamsE)
        .other          _ZN7cutlass13device_kernelIN5flash19enable_sm80_to_sm89INS1_16FlashAttnFwdSm80INS1_25CollectiveMainloopFwdSm80ILi8ELi1ELb0EN4cute5tupleIJNS5_1CILi128EEENS7_ILi64EEENS7_ILi192EEEEEELi192ENS_6half_tEfNS_4arch4Sm80ELb1ELb0ELb1ELb1ELb1ELb0ELb1ELb1EEENS1_21CollectiveEpilogueFwdINS6_IJS8_SA_S9_EEENS6_IJNS7_ILi1EEESI_SI_EEESC_SE_Li256ELb1ELb1ELb1ELb0EEENS1_36VarlenDynamicPersistentTileSchedulerILi128ELi64ELi256ELi256ELb1ELb1ELb0ELb1ELb1ELb1EEEEEEEEEvNT_6ParamsE,@"STO_CUDA_ENTRY STV_DEFAULT"
_ZN7cutlass13device_kernelIN5flash19enable_sm80_to_sm89INS1_16FlashAttnFwdSm80INS1_25CollectiveMainloopFwdSm80ILi8ELi1ELb0EN4cute5tupleIJNS5_1CILi128EEENS7_ILi64EEENS7_ILi192EEEEEELi192ENS_6half_tEfNS_4arch4Sm80ELb1ELb0ELb1ELb1ELb1ELb0ELb1ELb1EEENS1_21CollectiveEpilogueFwdINS6_IJS8_SA_S9_EEENS6_IJNS7_ILi1EEESI_SI_EEESC_SE_Li256ELb1ELb1ELb1ELb0EEENS1_36VarlenDynamicPersistentTileSchedulerILi128ELi64ELi256ELi256ELb1ELb1ELb0ELb1ELb1ELb1EEEEEEEEEvNT_6ParamsE:
[----:B------:R-:W-:Y:S01]  /*0000*/  LDC R1, c[0x0][0x37c] ;  /* 0x0000df00ff017b82 */ /* 0x000fe20000000800 */
[----:B------:R-:W-:Y:S05]  /*0010*/  EXIT ;  /* 0x000000000000794d */ /* 0x000fea0003800000 */
.L_x_7:
        /* <DEDUP_REMOVED lines=14> */
.L_x_25:


//--------------------- .text._ZN7cutlass13device_kernelIN5flash19enable_sm80_to_sm89INS1_16FlashAttnFwdSm80INS1_25CollectiveMainloopFwdSm80ILi8ELi1ELb0EN4cute5tupleIJNS5_1CILi128EEENS7_ILi64EEENS7_ILi192EEEEEELi192ENS_6half_tEfNS_4arch4Sm80ELb1ELb0ELb1ELb1ELb1ELb1ELb1ELb1EEENS1_21CollectiveEpilogueFwdINS6_IJS8_SA_S9_EEENS6_IJNS7_ILi1EEESI_SI_EEESC_SE_Li256ELb1ELb1ELb1ELb0EEENS1_36VarlenDynamicPersistentTileSchedulerILi128ELi64ELi256ELi256ELb1ELb1ELb0ELb1ELb1ELb1EEEEEEEEEvNT_6ParamsE --------------------------
	.section	.text._ZN7cutlass13device_kernelIN5flash19enable_sm80_to_sm89INS1_16FlashAttnFwdSm80INS1_25CollectiveMainloopFwdSm80ILi8ELi1ELb0EN4cute5tupleIJNS5_1CILi128EEENS7_ILi64EEENS7_ILi192EEEEEELi192ENS_6half_tEfNS_4arch4Sm80ELb1ELb0ELb1ELb1ELb1ELb1ELb1ELb1EEENS1_21CollectiveEpilogueFwdINS6_IJS8_SA_S9_EEENS6_IJNS7_ILi1EEESI_SI_EEESC_SE_Li256ELb1ELb1ELb1ELb0EEENS1_36VarlenDynamicPersistentTileSchedulerILi128ELi64ELi256ELi256ELb1ELb1ELb0ELb1ELb1ELb1EEEEEEEEEvNT_6ParamsE,"ax",@progbits
	.align	128
.text._ZN7cutlass13device_kernelIN5flash19enable_sm80_to_sm89INS1_16FlashAttnFwdSm80INS1_25CollectiveMainloopFwdSm80ILi8ELi1ELb0EN4cute5tupleIJNS5_1CILi128EEENS7_ILi64EEENS7_ILi192EEEEEELi192ENS_6half_tEfNS_4arch4Sm80ELb1ELb0ELb1ELb1ELb1ELb1ELb1ELb1EEENS1_21CollectiveEpilogueFwdINS6_IJS8_SA_S9_EEENS6_IJNS7_ILi1EEESI_SI_EEESC_SE_Li256ELb1ELb1ELb1ELb0EEENS1_36VarlenDynamicPersistentTileSchedulerILi128ELi64ELi256ELi256ELb1ELb1ELb0ELb1ELb1ELb1EEEEEEEEEvNT_6ParamsE:
        .type           _ZN7cutlass13device_kernelIN5flash19enable_sm80_to_sm89INS1_16FlashAttnFwdSm80INS1_25CollectiveMainloopFwdSm80ILi8ELi1ELb0EN4cute5tupleIJNS5_1CILi128EEENS7_ILi64EEENS7_ILi192EEEEEELi192ENS_6half_tEfNS_4arch4Sm80ELb1ELb0ELb1ELb1ELb1ELb1ELb1ELb1EEENS1_21CollectiveEpilogueFwdINS6_IJS8_SA_S9_EEENS6_IJNS7_ILi1EEESI_SI_EEESC_SE_Li256ELb1ELb1ELb1ELb0EEENS1_36VarlenDynamicPersistentTileSchedulerILi128ELi64ELi256ELi256ELb1ELb1ELb0ELb1ELb1ELb1EEEEEEEEEvNT_6ParamsE,@function
        .size           _ZN7cutlass13device_kernelIN5flash19enable_sm80_to_sm89INS1_16FlashAttnFwdSm80INS1_25CollectiveMainloopFwdSm80ILi8ELi1ELb0EN4cute5tupleIJNS5_1CILi128EEENS7_ILi64EEENS7_ILi192EEEEEELi192ENS_6half_tEfNS_4arch4Sm80ELb1ELb0ELb1ELb1ELb1ELb1ELb1ELb1EEENS1_21CollectiveEpilogueFwdINS6_IJS8_SA_S9_EEENS6_IJNS7_ILi1EEESI_SI_EEESC_SE_Li256ELb1ELb1ELb1ELb0EEENS1_36VarlenDynamicPersistentTileSchedulerILi128ELi64ELi256ELi256ELb1ELb1ELb0ELb1ELb1ELb1EEEEEEEEEvNT_6ParamsE,(.L_x_26 - _ZN7cutlass13device_kernelIN5flash19enable_sm80_to_sm89INS1_16FlashAttnFwdSm80INS1_25CollectiveMainloopFwdSm80ILi8ELi1ELb0EN4cute5tupleIJNS5_1CILi128EEENS7_ILi64EEENS7_ILi192EEEEEELi192ENS_6half_tEfNS_4arch4Sm80ELb1ELb0ELb1ELb1ELb1ELb1ELb1ELb1EEENS1_21CollectiveEpilogueFwdINS6_IJS8_SA_S9_EEENS6_IJNS7_ILi1EEESI_SI_EEESC_SE_Li256ELb1ELb1ELb1ELb0EEENS1_36VarlenDynamicPersistentTileSchedulerILi128ELi64ELi256ELi256ELb1ELb1ELb0ELb1ELb1ELb1EEEEEEEEEvNT_6ParamsE)
        .other          _ZN7cutlass13device_kernelIN5flash19enable_sm80_to_sm89INS1_16FlashAttnFwdSm80INS1_25CollectiveMainloopFwdSm80ILi8ELi1ELb0EN4cute5tupleIJNS5_1CILi128EEENS7_ILi64EEENS7_ILi192EEEEEELi192ENS_6half_tEfNS_4arch4Sm80ELb1ELb0ELb1ELb1ELb1ELb1ELb1ELb1EEENS1_21CollectiveEpilogueFwdINS6_IJS8_SA_S9_EEENS6_IJNS7_ILi1EEESI_SI_EEESC_SE_Li256ELb1ELb1ELb1ELb0EEENS1_36VarlenDynamicPersistentTileSchedulerILi128ELi64ELi256ELi256ELb1ELb1ELb0ELb1ELb1ELb1EEEEEEEEEvNT_6ParamsE,@"STO_CUDA_ENTRY STV_DEFAULT"
_ZN7cutlass13device_kernelIN5flash19enable_sm80_to_sm89INS1_16FlashAttnFwdSm80INS1_25CollectiveMainloopFwdSm80ILi8ELi1ELb0EN4cute5tupleIJNS5_1CILi128EEENS7_ILi64EEENS7_ILi192EEEEEELi192ENS_6half_tEfNS_4arch4Sm80ELb1ELb0ELb1ELb1ELb1ELb1ELb1ELb1EEENS1_21CollectiveEpilogueFwdINS6_IJS8_SA_S9_EEENS6_IJNS7_ILi1EEESI_SI_EEESC_SE_Li256ELb1ELb1ELb1ELb0EEENS1_36VarlenDynamicPersistentTileSchedulerILi128ELi64ELi256ELi256ELb1ELb1ELb0ELb1ELb1ELb1EEEEEEEEEvNT_6ParamsE:
[----:B------:R-:W-:Y:S01]  /*0000*/  LDC R1, c[0x0][0x37c] ;  /* 0x0000df00ff017b82 */ /* 0x000fe20000000800 */
[----:B------:R-:W-:Y:S05]  /*0010*/  EXIT ;  /* 0x000000000000794d */ /* 0x000fea0003800000 */
.L_x_8:
        /* <DEDUP_REMOVED lines=14> */
.L_x_26:


//--------------------- .text._ZN7cutlass13device_kernelIN5flash19enable_sm80_to_sm89INS1_16FlashAttnFwdSm80INS1_25CollectiveMainloopFwdSm80ILi8ELi2ELb0EN4cute5tupleIJNS5_1CILi128EEENS7_ILi64EEENS7_ILi192EEEEEELi192ENS_6half_tEfNS_4arch4Sm80ELb0ELb0ELb1ELb0ELb1ELb0ELb1ELb1EEENS1_21CollectiveEpilogueFwdINS6_IJS8_SA_S9_EEENS6_IJNS7_ILi1EEESI_SI_EEESC_SE_Li256ELb0ELb1ELb1ELb0EEENS1_19SingleTileSchedulerILb0ELb1ELb1ELi128EEEEEEEEEvNT_6ParamsE --------------------------
	.section	.text._ZN7cutlass13device_kernelIN5flash19enable_sm80_to_sm89INS1_16FlashAttnFwdSm80INS1_25CollectiveMainloopFwdSm80ILi8ELi2ELb0EN4cute5tupleIJNS5_1CILi128EEENS7_ILi64EEENS7_ILi192EEEEEELi192ENS_6half_tEfNS_4arch4Sm80ELb0ELb0ELb1ELb0ELb1ELb0ELb1ELb1EEENS1_21CollectiveEpilogueFwdINS6_IJS8_SA_S9_EEENS6_IJNS7_ILi1EEESI_SI_EEESC_SE_Li256ELb0ELb1ELb1ELb0EEENS1_19SingleTileSchedulerILb0ELb1ELb1ELi128EEEEEEEEEvNT_6ParamsE,"ax",@progbits
	.align	128
.text._ZN7cutlass13device_kernelIN5flash19enable_sm80_to_sm89INS1_16FlashAttnFwdSm80INS1_25CollectiveMainloopFwdSm80ILi8ELi2ELb0EN4cute5tupleIJNS5_1CILi128EEENS7_ILi64EEENS7_ILi192EEEEEELi192ENS_6half_tEfNS_4arch4Sm80ELb0ELb0ELb1ELb0ELb1ELb0ELb1ELb1EEENS1_21CollectiveEpilogueFwdINS6_IJS8_SA_S9_EEENS6_IJNS7_ILi1EEESI_SI_EEESC_SE_Li256ELb0ELb1ELb1ELb0EEENS1_19SingleTileSchedulerILb0ELb1ELb1ELi128EEEEEEEEEvNT_6ParamsE:
        .type           _ZN7cutlass13device_kernelIN5flash19enable_sm80_to_sm89INS1_16FlashAttnFwdSm80INS1_25CollectiveMainloopFwdSm80ILi8ELi2ELb0EN4cute5tupleIJNS5_1CILi128EEENS7_ILi64EEENS7_ILi192EEEEEELi192ENS_6half_tEfNS_4arch4Sm80ELb0ELb0ELb1ELb0ELb1ELb0ELb1ELb1EEENS1_21CollectiveEpilogueFwdINS6_IJS8_SA_S9_EEENS6_IJNS7_ILi1EEESI_SI_EEESC_SE_Li256ELb0ELb1ELb1ELb0EEENS1_19SingleTileSchedulerILb0ELb1ELb1ELi128EEEEEEEEEvNT_6ParamsE,@function
        .size           _ZN7cutlass13device_kernelIN5flash19enable_sm80_to_sm89INS1_16FlashAttnFwdSm80INS1_25CollectiveMainloopFwdSm80ILi8ELi2ELb0EN4cute5tupleIJNS5_1CILi128EEENS7_ILi64EEENS7_ILi192EEEEEELi192ENS_6half_tEfNS_4arch4Sm80ELb0ELb0ELb1ELb0ELb1ELb0ELb1ELb1EEENS1_21CollectiveEpilogueFwdINS6_IJS8_SA_S9_EEENS6_IJNS7_ILi1EEESI_SI_EEESC_SE_Li256ELb0ELb1ELb1ELb0EEENS1_19SingleTileSchedulerILb0ELb1ELb1ELi128EEEEEEEEEvNT_6ParamsE,(.L_x_27 - _ZN7cutlass13device_kernelIN5flash19enable_sm80_to_sm89INS1_16FlashAttnFwdSm80INS1_25CollectiveMainloopFwdSm80ILi8ELi2ELb0EN4cute5tupleIJNS5_1CILi128EEENS7_ILi64EEENS7_ILi192EEEEEELi192ENS_6half_tEfNS_4arch4Sm80ELb0ELb0ELb1ELb0ELb1ELb0ELb1ELb1EEENS1_21CollectiveEpilogueFwdINS6_IJS8_SA_S9_EEENS6_IJNS7_ILi1EEESI_SI_EEESC_SE_Li256ELb0ELb1ELb1ELb0EEENS1_19SingleTileSchedulerILb0ELb1ELb1ELi128EEEEEEEEEvNT_6ParamsE)
        .other          _ZN7cutlass13device_kernelIN5flash19enable_sm80_to_sm89INS1_16FlashAttnFwdSm80INS1_25CollectiveMainloopFwdSm80ILi8ELi2ELb0EN4cute5tupleIJNS5_1CILi128EEENS7_ILi64EEENS7_ILi192EEEEEELi192ENS_6half_tEfNS_4arch4Sm80ELb0ELb0ELb1ELb0ELb1ELb0ELb1ELb1EEENS1_21CollectiveEpilogueFwdINS6_IJS8_SA_S9_EEENS6_IJNS7_ILi1EEESI_SI_EEESC_SE_Li256ELb0ELb1ELb1ELb0EEENS1_19SingleTileSchedulerILb0ELb1ELb1ELi128EEEEEEEEEvNT_6ParamsE,@"STO_CUDA_ENTRY STV_DEFAULT"
_ZN7cutlass13device_kernelIN5flash19enable_sm80_to_sm89INS1_16FlashAttnFwdSm80INS1_25CollectiveMainloopFwdSm80ILi8ELi2ELb0EN4cute5tupleIJNS5_1CILi128EEENS7_ILi64EEENS7_ILi192EEEEEELi192ENS_6half_tEfNS_4arch4Sm80ELb0ELb0ELb1ELb0ELb1ELb0ELb1ELb1EEENS1_21CollectiveEpilogueFwdINS6_IJS8_SA_S9_EEENS6_IJNS7_ILi1EEESI_SI_EEESC_SE_Li256ELb0ELb1ELb1ELb0EEENS1_19SingleTileSchedulerILb0ELb1ELb1ELi128EEEEEEEEEvNT_6ParamsE:
[----:B------:R-:W-:Y:S01]  /*0000*/  LDC R1, c[0x0][0x37c] ;  /* 0x0000df00ff017b82 */ /* 0x000fe20000000800 */
[----:B------:R-:W-:Y:S05]  /*0010*/  EXIT ;  /* 0x000000000000794d */ /* 0x000fea0003800000 */
.L_x_9:
        /* <DEDUP_REMOVED lines=14> */
.L_x_27:


//--------------------- .text._ZN7cutlass13device_kernelIN5flash19enable_sm80_to_sm89INS1_16FlashAttnFwdSm80INS1_25CollectiveMainloopFwdSm80ILi8ELi2ELb0EN4cute5tupleIJNS5_1CILi128EEENS7_ILi64EEENS7_ILi192EEEEEELi192ENS_6half_tEfNS_4arch4Sm80ELb0ELb0ELb1ELb1ELb1ELb0ELb1ELb1EEENS1_21CollectiveEpilogueFwdINS6_IJS8_SA_S9_EEENS6_IJNS7_ILi1EEESI_SI_EEESC_SE_Li256ELb1ELb1ELb1ELb0EEENS1_36VarlenDynamicPersistentTileSchedulerILi128ELi64ELi256ELi256ELb1ELb1ELb0ELb0ELb1ELb1EEEEEEEEEvNT_6ParamsE --------------------------
	.section	.text._ZN7cutlass13device_kernelIN5flash19enable_sm80_to_sm89INS1_16FlashAttnFwdSm80INS1_25CollectiveMainloopFwdSm80ILi8ELi2ELb0EN4cute5tupleIJNS5_1CILi128EEENS7_ILi64EEENS7_ILi192EEEEEELi192ENS_6half_tEfNS_4arch4Sm80ELb0ELb0ELb1ELb1ELb1ELb0ELb1ELb1EEENS1_21CollectiveEpilogueFwdINS6_IJS8_SA_S9_EEENS6_IJNS7_ILi1EEESI_SI_EEESC_SE_Li256ELb1ELb1ELb1ELb0EEENS1_36VarlenDynamicPersistentTileSchedulerILi128ELi64ELi256ELi256ELb1ELb1ELb0ELb0ELb1ELb1EEEEEEEEEvNT_6ParamsE,"ax",@progbits
	.align	128
.text._ZN7cutlass13device_kernelIN5flash19enable_sm80_to_sm89INS1_16FlashAttnFwdSm80INS1_25CollectiveMainloopFwdSm80ILi8ELi2ELb0EN4cute5tupleIJNS5_1CILi128EEENS7_ILi64EEENS7_ILi192EEEEEELi192ENS_6half_tEfNS_4arch4Sm80ELb0ELb0ELb1ELb1ELb1ELb0ELb1ELb1EEENS1_21CollectiveEpilogueFwdINS6_IJS8_SA_S9_EEENS6_IJNS7_ILi1EEESI_SI_EEESC_SE_Li256ELb1ELb1ELb1ELb0EEENS1_36VarlenDynamicPersistentTileSchedulerILi128ELi64ELi256ELi256ELb1ELb1ELb0ELb0ELb1ELb1EEEEEEEEEvNT_6ParamsE:
        .type           _ZN7cutlass13device_kernelIN5flash19enable_sm80_to_sm89INS1_16FlashAttnFwdSm80INS1_25CollectiveMainloopFwdSm80ILi8ELi2ELb0EN4cute5tupleIJNS5_1CILi128EEENS7_ILi64EEENS7_ILi192EEEEEELi192ENS_6half_tEfNS_4arch4Sm80ELb0ELb0ELb1ELb1ELb1ELb0ELb1ELb1EEENS1_21CollectiveEpilogueFwdINS6_IJS8_SA_S9_EEENS6_IJNS7_ILi1EEESI_SI_EEESC_SE_Li256ELb1ELb1ELb1ELb0EEENS1_36VarlenDynamicPersistentTileSchedulerILi128ELi64ELi256ELi256ELb1ELb1ELb0ELb0ELb1ELb1EEEEEEEEEvNT_6ParamsE,@function
        .size           _ZN7cutlass13device_kernelIN5flash19enable_sm80_to_sm89INS1_16FlashAttnFwdSm80INS1_25CollectiveMainloopFwdSm80ILi8ELi2ELb0EN4cute5tupleIJNS5_1CILi128EEENS7_ILi64EEENS7_ILi192EEEEEELi192ENS_6half_tEfNS_4arch4Sm80ELb0ELb0ELb1ELb1ELb1ELb0ELb1ELb1EEENS1_21CollectiveEpilogueFwdINS6_IJS8_SA_S9_EEENS6_IJNS7_ILi1EEESI_SI_EEESC_SE_Li256ELb1ELb1ELb1ELb0EEENS1_36VarlenDynamicPersistentTileSchedulerILi128ELi64ELi256ELi256ELb1ELb1ELb0ELb0ELb1ELb1EEEEEEEEEvNT_6ParamsE,(.L_x_28 - _ZN7cutlass13device_kernelIN5flash19enable_sm80_to_sm89INS1_16FlashAttnFwdSm80INS1_25CollectiveMainloopFwdSm80ILi8ELi2ELb0EN4cute5tupleIJNS5_1CILi128EEENS7_ILi64EEENS7_ILi192EEEEEELi192ENS_6half_tEfNS_4arch4Sm80ELb0ELb0ELb1ELb1ELb1ELb0ELb1ELb1EEENS1_21CollectiveEpilogueFwdINS6_IJS8_SA_S9_EEENS6_IJNS7_ILi1EEESI_SI_EEESC_SE_Li256ELb1ELb1ELb1ELb0EEENS1_36VarlenDynamicPersistentTileSchedulerILi128ELi64ELi256ELi256ELb1ELb1ELb0ELb0ELb1ELb1EEEEEEEEEvNT_6ParamsE)
        .other          _ZN7cutlass13device_kernelIN5flash19enable_sm80_to_sm89INS1_16FlashAttnFwdSm80INS1_25CollectiveMainloopFwdSm80ILi8ELi2ELb0EN4cute5tupleIJNS5_1CILi128EEENS7_ILi64EEENS7_ILi192EEEEEELi192ENS_6half_tEfNS_4arch4Sm80ELb0ELb0ELb1ELb1ELb1ELb0ELb1ELb1EEENS1_21CollectiveEpilogueFwdINS6_IJS8_SA_S9_EEENS6_IJNS7_ILi1EEESI_SI_EEESC_SE_Li256ELb1ELb1ELb1ELb0EEENS1_36VarlenDynamicPersistentTileSchedulerILi128ELi64ELi256ELi256ELb1ELb1ELb0ELb0ELb1ELb1EEEEEEEEEvNT_6ParamsE,@"STO_CUDA_ENTRY STV_DEFAULT"
_ZN7cutlass13device_kernelIN5flash19enable_sm80_to_sm89INS1_16FlashAttnFwdSm80INS1_25CollectiveMainloopFwdSm80ILi8ELi2ELb0EN4cute5tupleIJNS5_1CILi128EEENS7_ILi64EEENS7_ILi192EEEEEELi192ENS_6half_tEfNS_4arch4Sm80ELb0ELb0ELb1ELb1ELb1ELb0ELb1ELb1EEENS1_21CollectiveEpilogueFwdINS6_IJS8_SA_S9_EEENS6_IJNS7_ILi1EEESI_SI_EEESC_SE_Li256ELb1ELb1ELb1ELb0EEENS1_36VarlenDynamicPersistentTileSchedulerILi128ELi64ELi256ELi256ELb1ELb1ELb0ELb0ELb1ELb1EEEEEEEEEvNT_6ParamsE:
[----:B------:R-:W-:Y:S01]  /*0000*/  LDC R1, c[0x0][0x37c] ;  /* 0x0000df00ff017b82 */ /* 0x000fe20000000800 */
[----:B------:R-:W-:Y:S05]  /*0010*/  EXIT ;  /* 0x000000000000794d */ /* 0x000fea0003800000 */
.L_x_10:
        /* <DEDUP_REMOVED lines=14> */
.L_x_28:


//--------------------- .text._ZN7cutlass13device_kernelIN5flash19enable_sm80_to_sm89INS1_16FlashAttnFwdSm80INS1_25CollectiveMainloopFwdSm80ILi8ELi2ELb0EN4cute5tupleIJNS5_1CILi128EEENS7_ILi64EEENS7_ILi192EEEEEELi192ENS_6half_tEfNS_4arch4Sm80ELb0ELb0ELb1ELb1ELb1ELb1ELb1ELb1EEENS1_21CollectiveEpilogueFwdINS6_IJS8_SA_S9_EEENS6_IJNS7_ILi1EEESI_SI_EEESC_SE_Li256ELb1ELb1ELb1ELb0EEENS1_36VarlenDynamicPersistentTileSchedulerILi128ELi64ELi256ELi256ELb1ELb1ELb0ELb0ELb1ELb1EEEEEEEEEvNT_6ParamsE --------------------------
	.section	.text._ZN7cutlass13device_kernelIN5flash19enable_sm80_to_sm89INS1_16FlashAttnFwdSm80INS1_25CollectiveMainloopFwdSm80ILi8ELi2ELb0EN4cute5tupleIJNS5_1CILi128EEENS7_ILi64EEENS7_ILi192EEEEEELi192ENS_6half_tEfNS_4arch4Sm80ELb0ELb0ELb1ELb1ELb1ELb1ELb1ELb1EEENS1_21CollectiveEpilogueFwdINS6_IJS8_SA_S9_EEENS6_IJNS7_ILi1EEESI_SI_EEESC_SE_Li256ELb1ELb1ELb1ELb0EEENS1_36VarlenDynamicPersistentTileSchedulerILi128ELi64ELi256ELi256ELb1ELb1ELb0ELb0ELb1ELb1EEEEEEEEEvNT_6ParamsE,"ax",@progbits
	.align	128
.text._ZN7cutlass13device_kernelIN5flash19enable_sm80_to_sm89INS1_16FlashAttnFwdSm80INS1_25CollectiveMainloopFwdSm80ILi8ELi2ELb0EN4cute5tupleIJNS5_1CILi128EEENS7_ILi64EEENS7_ILi192EEEEEELi192ENS_6half_tEfNS_4arch4Sm80ELb0ELb0ELb1ELb1ELb1ELb1ELb1ELb1EEENS1_21CollectiveEpilogueFwdINS6_IJS8_SA_S9_EEENS6_IJNS7_ILi1EEESI_SI_EEESC_SE_Li256ELb1ELb1ELb1ELb0EEENS1_36VarlenDynamicPersistentTileSchedulerILi128ELi64ELi256ELi256ELb1ELb1ELb0ELb0ELb1ELb1EEEEEEEEEvNT_6ParamsE:
        .type           _ZN7cutlass13device_kernelIN5flash19enable_sm80_to_sm89INS1_16FlashAttnFwdSm80INS1_25CollectiveMainloopFwdSm80ILi8ELi2ELb0EN4cute5tupleIJNS5_1CILi128EEENS7_ILi64EEENS7_ILi192EEEEEELi192ENS_6half_tEfNS_4arch4Sm80ELb0ELb0ELb1ELb1ELb1ELb1ELb1ELb1EEENS1_21CollectiveEpilogueFwdINS6_IJS8_SA_S9_EEENS6_IJNS7_ILi1EEESI_SI_EEESC_SE_Li256ELb1ELb1ELb1ELb0EEENS1_36VarlenDynamicPersistentTileSchedulerILi128ELi64ELi256ELi256ELb1ELb1ELb0ELb0ELb1ELb1EEEEEEEEEvNT_6ParamsE,@function
        .size           _ZN7cutlass13device_kernelIN5flash19enable_sm80_to_sm89INS1_16FlashAttnFwdSm80INS1_25CollectiveMainloopFwdSm80ILi8ELi2ELb0EN4cute5tupleIJNS5_1CILi128EEENS7_ILi64EEENS7_ILi192EEEEEELi192ENS_6half_tEfNS_4arch4Sm80ELb0ELb0ELb1ELb1ELb1ELb1ELb1ELb1EEENS1_21CollectiveEpilogueFwdINS6_IJS8_SA_S9_EEENS6_IJNS7_ILi1EEESI_SI_EEESC_SE_Li256ELb1ELb1ELb1ELb0EEENS1_36VarlenDynamicPersistentTileSchedulerILi128ELi64ELi256ELi256ELb1ELb1ELb0ELb0ELb1ELb1EEEEEEEEEvNT_6ParamsE,(.L_x_29 - _ZN7cutlass13device_kernelIN5flash19enable_sm80_to_sm89INS1_16FlashAttnFwdSm80INS1_25CollectiveMainloopFwdSm80ILi8ELi2ELb0EN4cute5tupleIJNS5_1CILi128EEENS7_ILi64EEENS7_ILi192EEEEEELi192ENS_6half_tEfNS_4arch4Sm80ELb0ELb0ELb1ELb1ELb1ELb1ELb1ELb1EEENS1_21CollectiveEpilogueFwdINS6_IJS8_SA_S9_EEENS6_IJNS7_ILi1EEESI_SI_EEESC_SE_Li256ELb1ELb1ELb1ELb0EEENS1_36VarlenDynamicPersistentTileSchedulerILi128ELi64ELi256ELi256ELb1ELb1ELb0ELb0ELb1ELb1EEEEEEEEEvNT_6ParamsE)
        .other          _ZN7cutlass13device_kernelIN5flash19enable_sm80_to_sm89INS1_16FlashAttnFwdSm80INS1_25CollectiveMainloopFwdSm80ILi8ELi2ELb0EN4cute5tupleIJNS5_1CILi128EEENS7_ILi64EEENS7_ILi192EEEEEELi192ENS_6half_tEfNS_4arch4Sm80ELb0ELb0ELb1ELb1ELb1ELb1ELb1ELb1EEENS1_21CollectiveEpilogueFwdINS6_IJS8_SA_S9_EEENS6_IJNS7_ILi1EEESI_SI_EEESC_SE_Li256ELb1ELb1ELb1ELb0EEENS1_36VarlenDynamicPersistentTileSchedulerILi128ELi64ELi256ELi256ELb1ELb1ELb0ELb0ELb1ELb1EEEEEEEEEvNT_6ParamsE,@"STO_CUDA_ENTRY STV_DEFAULT"
_ZN7cutlass13device_kernelIN5flash19enable_sm80_to_sm89INS1_16FlashAttnFwdSm80INS1_25CollectiveMainloopFwdSm80ILi8ELi2ELb0EN4cute5tupleIJNS5_1CILi128EEENS7_ILi64EEENS7_ILi192EEEEEELi192ENS_6half_tEfNS_4arch4Sm80ELb0ELb0ELb1ELb1ELb1ELb1ELb1ELb1EEENS1_21CollectiveEpilogueFwdINS6_IJS8_SA_S9_EEENS6_IJNS7_ILi1EEESI_SI_EEESC_SE_Li256ELb1ELb1ELb1ELb0EEENS1_36VarlenDynamicPersistentTileSchedulerILi128ELi64ELi256ELi256ELb1ELb1ELb0ELb0ELb1ELb1EEEEEEEEEvNT_6ParamsE:
[----:B------:R-:W-:Y:S01]  /*0000*/  LDC R1, c[0x0][0x37c] ;  /* 0x0000df00ff017b82 */ /* 0x000fe20000000800 */
[----:B------:R-:W-:Y:S05]  /*0010*/  EXIT ;  /* 0x000000000000794d */ /* 0x000fea0003800000 */
.L_x_11:
        /* <DEDUP_REMOVED lines=14> */
.L_x_29:


//--------------------- .text._ZN7cutlass13device_kernelIN5flash19enable_sm80_to_sm89INS1_16FlashAttnFwdSm80INS1_25CollectiveMainloopFwdSm80ILi8ELi2ELb0EN4cute5tupleIJNS5_1CILi128EEENS7_ILi64EEENS7_ILi192EEEEEELi192ENS_6half_tEfNS_4arch4Sm80ELb0ELb1ELb1ELb0ELb1ELb0ELb1ELb1EEENS1_21CollectiveEpilogueFwdINS6_IJS8_SA_S9_EEENS6_IJNS7_ILi1EEESI_SI_EEESC_SE_Li256ELb0ELb1ELb1ELb0EEENS1_19SingleTileSchedulerILb0ELb1ELb1ELi128EEEEEEEEEvNT_6ParamsE --------------------------
	.section	.text._ZN7cutlass13device_kernelIN5flash19enable_sm80_to_sm89INS1_16FlashAttnFwdSm80INS1_25CollectiveMainloopFwdSm80ILi8ELi2ELb0EN4cute5tupleIJNS5_1CILi128EEENS7_ILi64EEENS7_ILi192EEEEEELi192ENS_6half_tEfNS_4arch4Sm80ELb0ELb1ELb1ELb0ELb1ELb0ELb1ELb1EEENS1_21CollectiveEpilogueFwdINS6_IJS8_SA_S9_EEENS6_IJNS7_ILi1EEESI_SI_EEESC_SE_Li256ELb0ELb1ELb1ELb0EEENS1_19SingleTileSchedulerILb0ELb1ELb1ELi128EEEEEEEEEvNT_6ParamsE,"ax",@progbits
	.align	128
.text._ZN7cutlass13device_kernelIN5flash19enable_sm80_to_sm89INS1_16FlashAttnFwdSm80INS1_25CollectiveMainloopFwdSm80ILi8ELi2ELb0EN4cute5tupleIJNS5_1CILi128EEENS7_ILi64EEENS7_ILi192EEEEEELi192ENS_6half_tEfNS_4arch4Sm80ELb0ELb1ELb1ELb0ELb1ELb0ELb1ELb1EEENS1_21CollectiveEpilogueFwdINS6_IJS8_SA_S9_EEENS6_IJNS7_ILi1EEESI_SI_EEESC_SE_Li256ELb0ELb1ELb1ELb0EEENS1_19SingleTileSchedulerILb0ELb1ELb1ELi128EEEEEEEEEvNT_6ParamsE:
        .type           _ZN7cutlass13device_kernelIN5flash19enable_sm80_to_sm89INS1_16FlashAttnFwdSm80INS1_25CollectiveMainloopFwdSm80ILi8ELi2ELb0EN4cute5tupleIJNS5_1CILi128EEENS7_ILi64EEENS7_ILi192EEEEEELi192ENS_6half_tEfNS_4arch4Sm80ELb0ELb1ELb1ELb0ELb1ELb0ELb1ELb1EEENS1_21CollectiveEpilogueFwdINS6_IJS8_SA_S9_EEENS6_IJNS7_ILi1EEESI_SI_EEESC_SE_Li256ELb0ELb1ELb1ELb0EEENS1_19SingleTileSchedulerILb0ELb1ELb1ELi128EEEEEEEEEvNT_6ParamsE,@function
        .size           _ZN7cutlass13device_kernelIN5flash19enable_sm80_to_sm89INS1_16FlashAttnFwdSm80INS1_25CollectiveMainloopFwdSm80ILi8ELi2ELb0EN4cute5tupleIJNS5_1CILi128EEENS7_ILi64EEENS7_ILi192EEEEEELi192ENS_6half_tEfNS_4arch4Sm80ELb0ELb1ELb1ELb0ELb1ELb0ELb1ELb1EEENS1_21CollectiveEpilogueFwdINS6_IJS8_SA_S9_EEENS6_IJNS7_ILi1EEESI_SI_EEESC_SE_Li256ELb0ELb1ELb1ELb0EEENS1_19SingleTileSchedulerILb0ELb1ELb1ELi128EEEEEEEEEvNT_6ParamsE,(.L_x_30 - _ZN7cutlass13device_kernelIN5flash19enable_sm80_to_sm89INS1_16FlashAttnFwdSm80INS1_25CollectiveMainloopFwdSm80ILi8ELi2ELb0EN4cute5tupleIJNS5_1CILi128EEENS7_ILi64EEENS7_ILi192EEEEEELi192ENS_6half_tEfNS_4arch4Sm80ELb0ELb1ELb1ELb0ELb1ELb0ELb1ELb1EEENS1_21CollectiveEpilogueFwdINS6_IJS8_SA_S9_EEENS6_IJNS7_ILi1EEESI_SI_EEESC_SE_Li256ELb0ELb1ELb1ELb0EEENS1_19SingleTileSchedulerILb0ELb1ELb1ELi128EEEEEEEEEvNT_6ParamsE)
        .other          _ZN7cutlass13device_kernelIN5flash19enable_sm80_to_sm89INS1_16FlashAttnFwdSm80INS1_25CollectiveMainloopFwdSm80ILi8ELi2ELb0EN4cute5tupleIJNS5_1CILi128EEENS7_ILi64EEENS7_ILi192EEEEEELi192ENS_6half_tEfNS_4arch4Sm80ELb0ELb1ELb1ELb0ELb1ELb0ELb1ELb1EEENS1_21CollectiveEpilogueFwdINS6_IJS8_SA_S9_EEENS6_IJNS7_ILi1EEESI_SI_EEESC_SE_Li256ELb0ELb1ELb1ELb0EEENS1_19SingleTileSchedulerILb0ELb1ELb1ELi128EEEEEEEEEvNT_6ParamsE,@"STO_CUDA_ENTRY STV_DEFAULT"
_ZN7cutlass13device_kernelIN5flash19enable_sm80_to_sm89INS1_16FlashAttnFwdSm80INS1_25CollectiveMainloopFwdSm80ILi8ELi2ELb0EN4cute5tupleIJNS5_1CILi128EEENS7_ILi64EEENS7_ILi192EEEEEELi192ENS_6half_tEfNS_4arch4Sm80ELb0ELb1ELb1ELb0ELb1ELb0ELb1ELb1EEENS1_21CollectiveEpilogueFwdINS6_IJS8_SA_S9_EEENS6_IJNS7_ILi1EEESI_SI_EEESC_SE_Li256ELb0ELb1ELb1ELb0EEENS1_19SingleTileSchedulerILb0ELb1ELb1ELi128EEEEEEEEEvNT_6ParamsE:
[----:B------:R-:W-:Y:S01]  /*0000*/  LDC R1, c[0x0][0x37c] ;  /* 0x0000df00ff017b82 */ /* 0x000fe20000000800 */
[----:B------:R-:W-:Y:S05]  /*0010*/  EXIT ;  /* 0x000000000000794d */ /* 0x000fea0003800000 */
.L_x_12:
        /* <DEDUP_REMOVED lines=14> */
.L_x_30:


//--------------------- .text._ZN7cutlass13device_kernelIN5flash19enable_sm80_to_sm89INS1_16FlashAttnFwdSm80INS1_25CollectiveMainloopFwdSm80ILi8ELi2ELb0EN4cute5tupleIJNS5_1CILi128EEENS7_ILi64EEENS7_ILi192EEEEEELi192ENS_6half_tEfNS_4arch4Sm80ELb0ELb1ELb1ELb1ELb1ELb0ELb1ELb1EEENS1_21CollectiveEpilogueFwdINS6_IJS8_SA_S9_EEENS6_IJNS7_ILi1EEESI_SI_EEESC_SE_Li256ELb1ELb1ELb1ELb0EEENS1_36VarlenDynamicPersistentTileSchedulerILi128ELi64ELi256ELi256ELb1ELb1ELb0ELb1ELb0ELb1EEEEEEEEEvNT_6ParamsE --------------------------
	.section	.text._ZN7cutlass13device_kernelIN5flash19enable_sm80_to_sm89INS1_16FlashAttnFwdSm80INS1_25CollectiveMainloopFwdSm80ILi8ELi2ELb0EN4cute5tupleIJNS5_1CILi128EEENS7_ILi64EEENS7_ILi192EEEEEELi192ENS_6half_tEfNS_4arch4Sm80ELb0ELb1ELb1ELb1ELb1ELb0ELb1ELb1EEENS1_21CollectiveEpilogueFwdINS6_IJS8_SA_S9_EEENS6_IJNS7_ILi1EEESI_SI_EEESC_SE_Li256ELb1ELb1ELb1ELb0EEENS1_36VarlenDynamicPersistentTileSchedulerILi128ELi64ELi256ELi256ELb1ELb1ELb0ELb1ELb0ELb1EEEEEEEEEvNT_6ParamsE,"ax",@progbits
	.align	128
.text._ZN7cutlass13device_kernelIN5flash19enable_sm80_to_sm89INS1_16FlashAttnFwdSm80INS1_25CollectiveMainloopFwdSm80ILi8ELi2ELb0EN4cute5tupleIJNS5_1CILi128EEENS7_ILi64EEENS7_ILi192EEEEEELi192ENS_6half_tEfNS_4arch4Sm80ELb0ELb1ELb1ELb1ELb1ELb0ELb1ELb1EEENS1_21CollectiveEpilogueFwdINS6_IJS8_SA_S9_EEENS6_IJNS7_ILi1EEESI_SI_EEESC_SE_Li256ELb1ELb1ELb1ELb0EEENS1_36VarlenDynamicPersistentTileSchedulerILi128ELi64ELi256ELi256ELb1ELb1ELb0ELb1ELb0ELb1EEEEEEEEEvNT_6ParamsE:
        .type           _ZN7cutlass13device_kernelIN5flash19enable_sm80_to_sm89INS1_16FlashAttnFwdSm80INS1_25CollectiveMainloopFwdSm80ILi8ELi2ELb0EN4cute5tupleIJNS5_1CILi128EEENS7_ILi64EEENS7_ILi192EEEEEELi192ENS_6half_tEfNS_4arch4Sm80ELb0ELb1ELb1ELb1ELb1ELb0ELb1ELb1EEENS1_21CollectiveEpilogueFwdINS6_IJS8_SA_S9_EEENS6_IJNS7_ILi1EEESI_SI_EEESC_SE_Li256ELb1ELb1ELb1ELb0EEENS1_36VarlenDynamicPersistentTileSchedulerILi128ELi64ELi256ELi256ELb1ELb1ELb0ELb1ELb0ELb1EEEEEEEEEvNT_6ParamsE,@function
        .size           _ZN7cutlass13device_kernelIN5flash19enable_sm80_to_sm89INS1_16FlashAttnFwdSm80INS1_25CollectiveMainloopFwdSm80ILi8ELi2ELb0EN4cute5tupleIJNS5_1CILi128EEENS7_ILi64EEENS7_ILi192EEEEEELi192ENS_6half_tEfNS_4arch4Sm80ELb0ELb1ELb1ELb1ELb1ELb0ELb1ELb1EEENS1_21CollectiveEpilogueFwdINS6_IJS8_SA_S9_EEENS6_IJNS7_ILi1EEESI_SI_EEESC_SE_Li256ELb1ELb1ELb1ELb0EEENS1_36VarlenDynamicPersistentTileSchedulerILi128ELi64ELi256ELi256ELb1ELb1ELb0ELb1ELb0ELb1EEEEEEEEEvNT_6ParamsE,(.L_x_31 - _ZN7cutlass13device_kernelIN5flash19enable_sm80_to_sm89INS1_16FlashAttnFwdSm80INS1_25CollectiveMainloopFwdSm80ILi8ELi2ELb0EN4cute5tupleIJNS5_1CILi128EEENS7_ILi64EEENS7_ILi192EEEEEELi192ENS_6half_tEfNS_4arch4Sm80ELb0ELb1ELb1ELb1ELb1ELb0ELb1ELb1EEENS1_21CollectiveEpilogueFwdINS6_IJS8_SA_S9_EEENS6_IJNS7_ILi1EEESI_SI_EEESC_SE_Li256ELb1ELb1ELb1ELb0EEENS1_36VarlenDynamicPersistentTileSchedulerILi128ELi64ELi256ELi256ELb1ELb1ELb0ELb1ELb0ELb1EEEEEEEEEvNT_6ParamsE)
        .other          _ZN7cutlass13device_kernelIN5flash19enable_sm80_to_sm89INS1_16FlashAttnFwdSm80INS1_25CollectiveMainloopFwdSm80ILi8ELi2ELb0EN4cute5tupleIJNS5_1CILi128EEENS7_ILi64EEENS7_ILi192EEEEEELi192ENS_6half_tEfNS_4arch4Sm80ELb0ELb1ELb1ELb1ELb1ELb0ELb1ELb1EEENS1_21CollectiveEpilogueFwdINS6_IJS8_SA_S9_EEENS6_IJNS7_ILi1EEESI_SI_EEESC_SE_Li256ELb1ELb1ELb1ELb0EEENS1_36VarlenDynamicPersistentTileSchedulerILi128ELi64ELi256ELi256ELb1ELb1ELb0ELb1ELb0ELb1EEEEEEEEEvNT_6ParamsE,@"STO_CUDA_ENTRY STV_DEFAULT"
_ZN7cutlass13device_kernelIN5flash19enable_sm80_to_sm89INS1_16FlashAttnFwdSm80INS1_25CollectiveMainloopFwdSm80ILi8ELi2ELb0EN4cute5tupleIJNS5_1CILi128EEENS7_ILi64EEENS7_ILi192EEEEEELi192ENS_6half_tEfNS_4arch4Sm80ELb0ELb1ELb1ELb1ELb1ELb0ELb1ELb1EEENS1_21CollectiveEpilogueFwdINS6_IJS8_SA_S9_EEENS6_IJNS7_ILi1EEESI_SI_EEESC_SE_Li256ELb1ELb1ELb1ELb0EEENS1_36VarlenDynamicPersistentTileSchedulerILi128ELi64ELi256ELi256ELb1ELb1ELb0ELb1ELb0ELb1EEEEEEEEEvNT_6ParamsE:
[----:B------:R-:W-:Y:S01]  /*0000*/  LDC R1, c[0x0][0x37c] ;  /* 0x0000df00ff017b82 */ /* 0x000fe20000000800 */
[----:B------:R-:W-:Y:S05]  /*0010*/  EXIT ;  /* 0x000000000000794d */ /* 0x000fea0003800000 */
.L_x_13:
        /* <DEDUP_REMOVED lines=14> */
.L_x_31:


//--------------------- .text._ZN7cutlass13device_kernelIN5flash19enable_sm80_to_sm89INS1_16FlashAttnFwdSm80INS1_25CollectiveMainloopFwdSm80ILi8ELi2ELb0EN4cute5tupleIJNS5_1CILi128EEENS7_ILi64EEENS7_ILi192EEEEEELi192ENS_6half_tEfNS_4arch4Sm80ELb0ELb1ELb1ELb1ELb1ELb1ELb1ELb1EEENS1_21CollectiveEpilogueFwdINS6_IJS8_SA_S9_EEENS6_IJNS7_ILi1EEESI_SI_EEESC_SE_Li256ELb1ELb1ELb1ELb0EEENS1_36VarlenDynamicPersistentTileSchedulerILi128ELi64ELi256ELi256ELb1ELb1ELb0ELb1ELb0ELb1EEEEEEEEEvNT_6ParamsE --------------------------
	.section	.text._ZN7cutlass13device_kernelIN5flash19enable_sm80_to_sm89INS1_16FlashAttnFwdSm80INS1_25CollectiveMainloopFwdSm80ILi8ELi2ELb0EN4cute5tupleIJNS5_1CILi128EEENS7_ILi64EEENS7_ILi192EEEEEELi192ENS_6half_tEfNS_4arch4Sm80ELb0ELb1ELb1ELb1ELb1ELb1ELb1ELb1EEENS1_21CollectiveEpilogueFwdINS6_IJS8_SA_S9_EEENS6_IJNS7_ILi1EEESI_SI_EEESC_SE_Li256ELb1ELb1ELb1ELb0EEENS1_36VarlenDynamicPersistentTileSchedulerILi128ELi64ELi256ELi256ELb1ELb1ELb0ELb1ELb0ELb1EEEEEEEEEvNT_6ParamsE,"ax",@progbits
	.align	128
.text._ZN7cutlass13device_kernelIN5flash19enable_sm80_to_sm89INS1_16FlashAttnFwdSm80INS1_25CollectiveMainloopFwdSm80ILi8ELi2ELb0EN4cute5tupleIJNS5_1CILi128EEENS7_ILi64EEENS7_ILi192EEEEEELi192ENS_6half_tEfNS_4arch4Sm80ELb0ELb1ELb1ELb1ELb1ELb1ELb1ELb1EEENS1_21CollectiveEpilogueFwdINS6_IJS8_SA_S9_EEENS6_IJNS7_ILi1EEESI_SI_EEESC_SE_Li256ELb1ELb1ELb1ELb0EEENS1_36VarlenDynamicPersistentTileSchedulerILi128ELi64ELi256ELi256ELb1ELb1ELb0ELb1ELb0ELb1EEEEEEEEEvNT_6ParamsE:
        .type           _ZN7cutlass13device_kernelIN5flash19enable_sm80_to_sm89INS1_16FlashAttnFwdSm80INS1_25CollectiveMainloopFwdSm80ILi8ELi2ELb0EN4cute5tupleIJNS5_1CILi128EEENS7_ILi64EEENS7_ILi192EEEEEELi192ENS_6half_tEfNS_4arch4Sm80ELb0ELb1ELb1ELb1ELb1ELb1ELb1ELb1EEENS1_21CollectiveEpilogueFwdINS6_IJS8_SA_S9_EEENS6_IJNS7_ILi1EEESI_SI_EEESC_SE_Li256ELb1ELb1ELb1ELb0EEENS1_36VarlenDynamicPersistentTileSchedulerILi128ELi64ELi256ELi256ELb1ELb1ELb0ELb1ELb0ELb1EEEEEEEEEvNT_6ParamsE,@function
        .size           _ZN7cutlass13device_kernelIN5flash19enable_sm80_to_sm89INS1_16FlashAttnFwdSm80INS1_25CollectiveMainloopFwdSm80ILi8ELi2ELb0EN4cute5tupleIJNS5_1CILi128EEENS7_ILi64EEENS7_ILi192EEEEEELi192ENS_6half_tEfNS_4arch4Sm80ELb0ELb1ELb1ELb1ELb1ELb1ELb1ELb1EEENS1_21CollectiveEpilogueFwdINS6_IJS8_SA_S9_EEENS6_IJNS7_ILi1EEESI_SI_EEESC_SE_Li256ELb1ELb1ELb1ELb0EEENS1_36VarlenDynamicPersistentTileSchedulerILi128ELi64ELi256ELi256ELb1ELb1ELb0ELb1ELb0ELb1EEEEEEEEEvNT_6ParamsE,(.L_x_32 - _ZN7cutlass13device_kernelIN5flash19enable_sm80_to_sm89INS1_16FlashAttnFwdSm80INS1_25CollectiveMainloopFwdSm80ILi8ELi2ELb0EN4cute5tupleIJNS5_1CILi128EEENS7_ILi64EEENS7_ILi192EEEEEELi192ENS_6half_tEfNS_4arch4Sm80ELb0ELb1ELb1ELb1ELb1ELb1ELb1ELb1EEENS1_21CollectiveEpilogueFwdINS6_IJS8_SA_S9_EEENS6_IJNS7_ILi1EEESI_SI_EEESC_SE_Li256ELb1ELb1ELb1ELb0EEENS1_36VarlenDynamicPersistentTileSchedulerILi128ELi64ELi256ELi256ELb1ELb1ELb0ELb1ELb0ELb1EEEEEEEEEvNT_6ParamsE)
        .other          _ZN7cutlass13device_kernelIN5flash19enable_sm80_to_sm89INS1_16FlashAttnFwdSm80INS1_25CollectiveMainloopFwdSm80ILi8ELi2ELb0EN4cute5tupleIJNS5_1CILi128EEENS7_ILi64EEENS7_ILi192EEEEEELi192ENS_6half_tEfNS_4arch4Sm80ELb0ELb1ELb1ELb1ELb1ELb1ELb1ELb1EEENS1_21CollectiveEpilogueFwdINS6_IJS8_SA_S9_EEENS6_IJNS7_ILi1EEESI_SI_EEESC_SE_Li256ELb1ELb1ELb1ELb0EEENS1_36VarlenDynamicPersistentTileSchedulerILi128ELi64ELi256ELi256ELb1ELb1ELb0ELb1ELb0ELb1EEEEEEEEEvNT_6ParamsE,@"STO_CUDA_ENTRY STV_DEFAULT"
_ZN7cutlass13device_kernelIN5flash19enable_sm80_to_sm89INS1_16FlashAttnFwdSm80INS1_25CollectiveMainloopFwdSm80ILi8ELi2ELb0EN4cute5tupleIJNS5_1CILi128EEENS7_ILi64EEENS7_ILi192EEEEEELi192ENS_6half_tEfNS_4arch4Sm80ELb0ELb1ELb1ELb1ELb1ELb1ELb1ELb1EEENS1_21CollectiveEpilogueFwdINS6_IJS8_SA_S9_EEENS6_IJNS7_ILi1EEESI_SI_EEESC_SE_Li256ELb1ELb1ELb1ELb0EEENS1_36VarlenDynamicPersistentTileSchedulerILi128ELi64ELi256ELi256ELb1ELb1ELb0ELb1ELb0ELb1EEEEEEEEEvNT_6ParamsE:
[----:B------:R-:W-:Y:S01]  /*0000*/  LDC R1, c[0x0][0x37c] ;  /* 0x0000df00ff017b82 */ /* 0x000fe20000000800 */
[----:B------:R-:W-:Y:S05]  /*0010*/  EXIT ;  /* 0x000000000000794d */ /* 0x000fea0003800000 */
.L_x_14:
        /* <DEDUP_REMOVED lines=14> */
.L_x_32:


//--------------------- .text._ZN7cutlass13device_kernelIN5flash19enable_sm80_to_sm89INS1_16FlashAttnFwdSm80INS1_25CollectiveMainloopFwdSm80ILi8ELi2ELb0EN4cute5tupleIJNS5_1CILi128EEENS7_ILi64EEENS7_ILi192EEEEEELi192ENS_6half_tEfNS_4arch4Sm80ELb1ELb0ELb1ELb0ELb1ELb0ELb1ELb1EEENS1_21CollectiveEpilogueFwdINS6_IJS8_SA_S9_EEENS6_IJNS7_ILi1EEESI_SI_EEESC_SE_Li256ELb0ELb1ELb1ELb0EEENS1_30DynamicPersistentTileSchedulerILi256ELi256ELb1ELb1ELb0EEEEEEEEEvNT_6ParamsE --------------------------
	.section	.text._ZN7cutlass13device_kernelIN5flash19enable_sm80_to_sm89INS1_16FlashAttnFwdSm80INS1_25CollectiveMainloopFwdSm80ILi8ELi2ELb0EN4cute5tupleIJNS5_1CILi128EEENS7_ILi64EEENS7_ILi192EEEEEELi192ENS_6half_tEfNS_4arch4Sm80ELb1ELb0ELb1ELb0ELb1ELb0ELb1ELb1EEENS1_21CollectiveEpilogueFwdINS6_IJS8_SA_S9_EEENS6_IJNS7_ILi1EEESI_SI_EEESC_SE_Li256ELb0ELb1ELb1ELb0EEENS1_30DynamicPersistentTileSchedulerILi256ELi256ELb1ELb1ELb0EEEEEEEEEvNT_6ParamsE,"ax",@progbits
	.align	128
.text._ZN7cutlass13device_kernelIN5flash19enable_sm80_to_sm89INS1_16FlashAttnFwdSm80INS1_25CollectiveMainloopFwdSm80ILi8ELi2ELb0EN4cute5tupleIJNS5_1CILi128EEENS7_ILi64EEENS7_ILi192EEEEEELi192ENS_6half_tEfNS_4arch4Sm80ELb1ELb0ELb1ELb0ELb1ELb0ELb1ELb1EEENS1_21CollectiveEpilogueFwdINS6_IJS8_SA_S9_EEENS6_IJNS7_ILi1EEESI_SI_EEESC_SE_Li256ELb0ELb1ELb1ELb0EEENS1_30DynamicPersistentTileSchedulerILi256ELi256ELb1ELb1ELb0EEEEEEEEEvNT_6ParamsE:
        .type           _ZN7cutlass13device_kernelIN5flash19enable_sm80_to_sm89INS1_16FlashAttnFwdSm80INS1_25CollectiveMainloopFwdSm80ILi8ELi2ELb0EN4cute5tupleIJNS5_1CILi128EEENS7_ILi64EEENS7_ILi192EEEEEELi192ENS_6half_tEfNS_4arch4Sm80ELb1ELb0ELb1ELb0ELb1ELb0ELb1ELb1EEENS1_21CollectiveEpilogueFwdINS6_IJS8_SA_S9_EEENS6_IJNS7_ILi1EEESI_SI_EEESC_SE_Li256ELb0ELb1ELb1ELb0EEENS1_30DynamicPersistentTileSchedulerILi256ELi256ELb1ELb1ELb0EEEEEEEEEvNT_6ParamsE,@function
        .size           _ZN7cutlass13device_kernelIN5flash19enable_sm80_to_sm89INS1_16FlashAttnFwdSm80INS1_25CollectiveMainloopFwdSm80ILi8ELi2ELb0EN4cute5tupleIJNS5_1CILi128EEENS7_ILi64EEENS7_ILi192EEEEEELi192ENS_6half_tEfNS_4arch4Sm80ELb1ELb0ELb1ELb0ELb1ELb0ELb1ELb1EEENS1_21CollectiveEpilogueFwdINS6_IJS8_SA_S9_EEENS6_IJNS7_ILi1EEESI_SI_EEESC_SE_Li256ELb0ELb1ELb1ELb0EEENS1_30DynamicPersistentTileSchedulerILi256ELi256ELb1ELb1ELb0EEEEEEEEEvNT_6ParamsE,(.L_x_33 - _ZN7cutlass13device_kernelIN5flash19enable_sm80_to_sm89INS1_16FlashAttnFwdSm80INS1_25CollectiveMainloopFwdSm80ILi8ELi2ELb0EN4cute5tupleIJNS5_1CILi128EEENS7_ILi64EEENS7_ILi192EEEEEELi192ENS_6half_tEfNS_4arch4Sm80ELb1ELb0ELb1ELb0ELb1ELb0ELb1ELb1EEENS1_21CollectiveEpilogueFwdINS6_IJS8_SA_S9_EEENS6_IJNS7_ILi1EEESI_SI_EEESC_SE_Li256ELb0ELb1ELb1ELb0EEENS1_30DynamicPersistentTileSchedulerILi256ELi256ELb1ELb1ELb0EEEEEEEEEvNT_6ParamsE)
        .other          _ZN7cutlass13device_kernelIN5flash19enable_sm80_to_sm89INS1_16FlashAttnFwdSm80INS1_25CollectiveMainloopFwdSm80ILi8ELi2ELb0EN4cute5tupleIJNS5_1CILi128EEENS7_ILi64EEENS7_ILi192EEEEEELi192ENS_6half_tEfNS_4arch4Sm80ELb1ELb0ELb1ELb0ELb1ELb0ELb1ELb1EEENS1_21CollectiveEpilogueFwdINS6_IJS8_SA_S9_EEENS6_IJNS7_ILi1EEESI_SI_EEESC_SE_Li256ELb0ELb1ELb1ELb0EEENS1_30DynamicPersistentTileSchedulerILi256ELi256ELb1ELb1ELb0EEEEEEEEEvNT_6ParamsE,@"STO_CUDA_ENTRY STV_DEFAULT"
_ZN7cutlass13device_kernelIN5flash19enable_sm80_to_sm89INS1_16FlashAttnFwdSm80INS1_25CollectiveMainloopFwdSm80ILi8ELi2ELb0EN4cute5tupleIJNS5_1CILi128EEENS7_ILi64EEENS7_ILi192EEEEEELi192ENS_6half_tEfNS_4arch4Sm80ELb1ELb0ELb1ELb0ELb1ELb0ELb1ELb1EEENS1_21CollectiveEpilogueFwdINS6_IJS8_SA_S9_EEENS6_IJNS7_ILi1EEESI_SI_EEESC_SE_Li256ELb0ELb1ELb1ELb0EEENS1_30DynamicPersistentTileSchedulerILi256ELi256ELb1ELb1ELb0EEEEEEEEEvNT_6ParamsE:
[----:B------:R-:W-:Y:S01]  /*0000*/  LDC R1, c[0x0][0x37c] ;  /* 0x0000df00ff017b82 */ /* 0x000fe20000000800 */
[----:B------:R-:W-:Y:S05]  /*0010*/  EXIT ;  /* 0x000000000000794d */ /* 0x000fea0003800000 */
.L_x_15:
        /* <DEDUP_REMOVED lines=14> */
.L_x_33:


//--------------------- .text._ZN7cutlass13device_kernelIN5flash19enable_sm80_to_sm89INS1_16FlashAttnFwdSm80INS1_25CollectiveMainloopFwdSm80ILi8ELi2ELb0EN4cute5tupleIJNS5_1CILi128EEENS7_ILi64EEENS7_ILi192EEEEEELi192ENS_6half_tEfNS_4arch4Sm80ELb1ELb0ELb1ELb1ELb1ELb0ELb1ELb1EEENS1_21CollectiveEpilogueFwdINS6_IJS8_SA_S9_EEENS6_IJNS7_ILi1EEESI_SI_EEESC_SE_Li256ELb1ELb1ELb1ELb0EEENS1_36VarlenDynamicPersistentTileSchedulerILi128ELi64ELi256ELi256ELb1ELb1ELb0ELb1ELb1ELb1EEEEEEEEEvNT_6ParamsE --------------------------
	.section	.text._ZN7cutlass13device_kernelIN5flash19enable_sm80_to_sm89INS1_16FlashAttnFwdSm80INS1_25CollectiveMainloopFwdSm80ILi8ELi2ELb0EN4cute5tupleIJNS5_1CILi128EEENS7_ILi64EEENS7_ILi192EEEEEELi192ENS_6half_tEfNS_4arch4Sm80ELb1ELb0ELb1ELb1ELb1ELb0ELb1ELb1EEENS1_21CollectiveEpilogueFwdINS6_IJS8_SA_S9_EEENS6_IJNS7_ILi1EEESI_SI_EEESC_SE_Li256ELb1ELb1ELb1ELb0EEENS1_36VarlenDynamicPersistentTileSchedulerILi128ELi64ELi256ELi256ELb1ELb1ELb0ELb1ELb1ELb1EEEEEEEEEvNT_6ParamsE,"ax",@progbits
	.align	128
.text._ZN7cutlass13device_kernelIN5flash19enable_sm80_to_sm89INS1_16FlashAttnFwdSm80INS1_25CollectiveMainloopFwdSm80ILi8ELi2ELb0EN4cute5tupleIJNS5_1CILi128EEENS7_ILi64EEENS7_ILi192EEEEEELi192ENS_6half_tEfNS_4arch4Sm80ELb1ELb0ELb1ELb1ELb1ELb0ELb1ELb1EEENS1_21CollectiveEpilogueFwdINS6_IJS8_SA_S9_EEENS6_IJNS7_ILi1EEESI_SI_EEESC_SE_Li256ELb1ELb1ELb1ELb0EEENS1_36VarlenDynamicPersistentTileSchedulerILi128ELi64ELi256ELi256ELb1ELb1ELb0ELb1ELb1ELb1EEEEEEEEEvNT_6ParamsE:
        .type           _ZN7cutlass13device_kernelIN5flash19enable_sm80_to_sm89INS1_16FlashAttnFwdSm80INS1_25CollectiveMainloopFwdSm80ILi8ELi2ELb0EN4cute5tupleIJNS5_1CILi128EEENS7_ILi64EEENS7_ILi192EEEEEELi192ENS_6half_tEfNS_4arch4Sm80ELb1ELb0ELb1ELb1ELb1ELb0ELb1ELb1EEENS1_21CollectiveEpilogueFwdINS6_IJS8_SA_S9_EEENS6_IJNS7_ILi1EEESI_SI_EEESC_SE_Li256ELb1ELb1ELb1ELb0EEENS1_36VarlenDynamicPersistentTileSchedulerILi128ELi64ELi256ELi256ELb1ELb1ELb0ELb1ELb1ELb1EEEEEEEEEvNT_6ParamsE,@function
        .size           _ZN7cutlass13device_kernelIN5flash19enable_sm80_to_sm89INS1_16FlashAttnFwdSm80INS1_25CollectiveMainloopFwdSm80ILi8ELi2ELb0EN4cute5tupleIJNS5_1CILi128EEENS7_ILi64EEENS7_ILi192EEEEEELi192ENS_6half_tEfNS_4arch4Sm80ELb1ELb0ELb1ELb1ELb1ELb0ELb1ELb1EEENS1_21CollectiveEpilogueFwdINS6_IJS8_SA_S9_EEENS6_IJNS7_ILi1EEESI_SI_EEESC_SE_Li256ELb1ELb1ELb1ELb0EEENS1_36VarlenDynamicPersistentTileSchedulerILi128ELi64ELi256ELi256ELb1ELb1ELb0ELb1ELb1ELb1EEEEEEEEEvNT_6ParamsE,(.L_x_34 - _ZN7cutlass13device_kernelIN5flash19enable_sm80_to_sm89INS1_16FlashAttnFwdSm80INS1_25CollectiveMainloopFwdSm80ILi8ELi2ELb0EN4cute5tupleIJNS5_1CILi128EEENS7_ILi64EEENS7_ILi192EEEEEELi192ENS_6half_tEfNS_4arch4Sm80ELb1ELb0ELb1ELb1ELb1ELb0ELb1ELb1EEENS1_21CollectiveEpilogueFwdINS6_IJS8_SA_S9_EEENS6_IJNS7_ILi1EEESI_SI_EEESC_SE_Li256ELb1ELb1ELb1ELb0EEENS1_36VarlenDynamicPersistentTileSchedulerILi128ELi64ELi256ELi256ELb1ELb1ELb0ELb1ELb1ELb1EEEEEEEEEvNT_6ParamsE)
        .other          _ZN7cutlass13device_kernelIN5flash19enable_sm80_to_sm89INS1_16FlashAttnFwdSm80INS1_25CollectiveMainloopFwdSm80ILi8ELi2ELb0EN4cute5tupleIJNS5_1CILi128EEENS7_ILi64EEENS7_ILi192EEEEEELi192ENS_6half_tEfNS_4arch4Sm80ELb1ELb0ELb1ELb1ELb1ELb0ELb1ELb1EEENS1_21CollectiveEpilogueFwdINS6_IJS8_SA_S9_EEENS6_IJNS7_ILi1EEESI_SI_EEESC_SE_Li256ELb1ELb1ELb1ELb0EEENS1_36VarlenDynamicPersistentTileSchedulerILi128ELi64ELi256ELi256ELb1ELb1ELb0ELb1ELb1ELb1EEEEEEEEEvNT_6ParamsE,@"STO_CUDA_ENTRY STV_DEFAULT"
_ZN7cutlass13device_kernelIN5flash19enable_sm80_to_sm89INS1_16FlashAttnFwdSm80INS1_25CollectiveMainloopFwdSm80ILi8ELi2ELb0EN4cute5tupleIJNS5_1CILi128EEENS7_ILi64EEENS7_ILi192EEEEEELi192ENS_6half_tEfNS_4arch4Sm80ELb1ELb0ELb1ELb1ELb1ELb0ELb1ELb1EEENS1_21CollectiveEpilogueFwdINS6_IJS8_SA_S9_EEENS6_IJNS7_ILi1EEESI_SI_EEESC_SE_Li256ELb1ELb1ELb1ELb0EEENS1_36VarlenDynamicPersistentTileSchedulerILi128ELi64ELi256ELi256ELb1ELb1ELb0ELb1ELb1ELb1EEEEEEEEEvNT_6ParamsE:
[----:B------:R-:W-:Y:S01]  /*0000*/  LDC R1, c[0x0][0x37c] ;  /* 0x0000df00ff017b82 */ /* 0x000fe20000000800 */
[----:B------:R-:W-:Y:S05]  /*0010*/  EXIT ;  /* 0x000000000000794d */ /* 0x000fea0003800000 */
.L_x_16:
        /* <DEDUP_REMOVED lines=14> */
.L_x_34:


//--------------------- .text._ZN7cutlass13device_kernelIN5flash19enable_sm80_to_sm89INS1_16FlashAttnFwdSm80INS1_25CollectiveMainloopFwdSm80ILi8ELi2ELb0EN4cute5tupleIJNS5_1CILi128EEENS7_ILi64EEENS7_ILi192EEEEEELi192ENS_6half_tEfNS_4arch4Sm80ELb1ELb0ELb1ELb1ELb1ELb1ELb1ELb1EEENS1_21CollectiveEpilogueFwdINS6_IJS8_SA_S9_EEENS6_IJNS7_ILi1EEESI_SI_EEESC_SE_Li256ELb1ELb1ELb1ELb0EEENS1_36VarlenDynamicPersistentTileSchedulerILi128ELi64ELi256ELi256ELb1ELb1ELb0ELb1ELb1ELb1EEEEEEEEEvNT_6ParamsE --------------------------
	.section	.text._ZN7cutlass13device_kernelIN5flash19enable_sm80_to_sm89INS1_16FlashAttnFwdSm80INS1_25CollectiveMainloopFwdSm80ILi8ELi2ELb0EN4cute5tupleIJNS5_1CILi128EEENS7_ILi64EEENS7_ILi192EEEEEELi192ENS_6half_tEfNS_4arch4Sm80ELb1ELb0ELb1ELb1ELb1ELb1ELb1ELb1EEENS1_21CollectiveEpilogueFwdINS6_IJS8_SA_S9_EEENS6_IJNS7_ILi1EEESI_SI_EEESC_SE_Li256ELb1ELb1ELb1ELb0EEENS1_36VarlenDynamicPersistentTileSchedulerILi128ELi64ELi256ELi256ELb1ELb1ELb0ELb1ELb1ELb1EEEEEEEEEvNT_6ParamsE,"ax",@progbits
	.align	128
.text._ZN7cutlass13device_kernelIN5flash19enable_sm80_to_sm89INS1_16FlashAttnFwdSm80INS1_25CollectiveMainloopFwdSm80ILi8ELi2ELb0EN4cute5tupleIJNS5_1CILi128EEENS7_ILi64EEENS7_ILi192EEEEEELi192ENS_6half_tEfNS_4arch4Sm80ELb1ELb0ELb1ELb1ELb1ELb1ELb1ELb1EEENS1_21CollectiveEpilogueFwdINS6_IJS8_SA_S9_EEENS6_IJNS7_ILi1EEESI_SI_EEESC_SE_Li256ELb1ELb1ELb1ELb0EEENS1_36VarlenDynamicPersistentTileSchedulerILi128ELi64ELi256ELi256ELb1ELb1ELb0ELb1ELb1ELb1EEEEEEEEEvNT_6ParamsE:
        .type           _ZN7cutlass13device_kernelIN5flash19enable_sm80_to_sm89INS1_16FlashAttnFwdSm80INS1_25CollectiveMainloopFwdSm80ILi8ELi2ELb0EN4cute5tupleIJNS5_1CILi128EEENS7_ILi64EEENS7_ILi192EEEEEELi192ENS_6half_tEfNS_4arch4Sm80ELb1ELb0ELb1ELb1ELb1ELb1ELb1ELb1EEENS1_21CollectiveEpilogueFwdINS6_IJS8_SA_S9_EEENS6_IJNS7_ILi1EEESI_SI_EEESC_SE_Li256ELb1ELb1ELb1ELb0EEENS1_36VarlenDynamicPersistentTileSchedulerILi128ELi64ELi256ELi256ELb1ELb1ELb0ELb1ELb1ELb1EEEEEEEEEvNT_6ParamsE,@function
        .size           _ZN7cutlass13device_kernelIN5flash19enable_sm80_to_sm89INS1_16FlashAttnFwdSm80INS1_25CollectiveMainloopFwdSm80ILi8ELi2ELb0EN4cute5tupleIJNS5_1CILi128EEENS7_ILi64EEENS7_ILi192EEEEEELi192ENS_6half_tEfNS_4arch4Sm80ELb1ELb0ELb1ELb1ELb1ELb1ELb1ELb1EEENS1_21CollectiveEpilogueFwdINS6_IJS8_SA_S9_EEENS6_IJNS7_ILi1EEESI_SI_EEESC_SE_Li256ELb1ELb1ELb1ELb0EEENS1_36VarlenDynamicPersistentTileSchedulerILi128ELi64ELi256ELi256ELb1ELb1ELb0ELb1ELb1ELb1EEEEEEEEEvNT_6ParamsE,(.L_x_35 - _ZN7cutlass13device_kernelIN5flash19enable_sm80_to_sm89INS1_16FlashAttnFwdSm80INS1_25CollectiveMainloopFwdSm80ILi8ELi2ELb0EN4cute5tupleIJNS5_1CILi128EEENS7_ILi64EEENS7_ILi192EEEEEELi192ENS_6half_tEfNS_4arch4Sm80ELb1ELb0ELb1ELb1ELb1ELb1ELb1ELb1EEENS1_21CollectiveEpilogueFwdINS6_IJS8_SA_S9_EEENS6_IJNS7_ILi1EEESI_SI_EEESC_SE_Li256ELb1ELb1ELb1ELb0EEENS1_36VarlenDynamicPersistentTileSchedulerILi128ELi64ELi256ELi256ELb1ELb1ELb0ELb1ELb1ELb1EEEEEEEEEvNT_6ParamsE)
        .other          _ZN7cutlass13device_kernelIN5flash19enable_sm80_to_sm89INS1_16FlashAttnFwdSm80INS1_25CollectiveMainloopFwdSm80ILi8ELi2ELb0EN4cute5tupleIJNS5_1CILi128EEENS7_ILi64EEENS7_ILi192EEEEEELi192ENS_6half_tEfNS_4arch4Sm80ELb1ELb0ELb1ELb1ELb1ELb1ELb1ELb1EEENS1_21CollectiveEpilogueFwdINS6_IJS8_SA_S9_EEENS6_IJNS7_ILi1EEESI_SI_EEESC_SE_Li256ELb1ELb1ELb1ELb0EEENS1_36VarlenDynamicPersistentTileSchedulerILi128ELi64ELi256ELi256ELb1ELb1ELb0ELb1ELb1ELb1EEEEEEEEEvNT_6ParamsE,@"STO_CUDA_ENTRY STV_DEFAULT"
_ZN7cutlass13device_kernelIN5flash19enable_sm80_to_sm89INS1_16FlashAttnFwdSm80INS1_25CollectiveMainloopFwdSm80ILi8ELi2ELb0EN4cute5tupleIJNS5_1CILi128EEENS7_ILi64EEENS7_ILi192EEEEEELi192ENS_6half_tEfNS_4arch4Sm80ELb1ELb0ELb1ELb1ELb1ELb1ELb1ELb1EEENS1_21CollectiveEpilogueFwdINS6_IJS8_SA_S9_EEENS6_IJNS7_ILi1EEESI_SI_EEESC_SE_Li256ELb1ELb1ELb1ELb0EEENS1_36VarlenDynamicPersistentTileSchedulerILi128ELi64ELi256ELi256ELb1ELb1ELb0ELb1ELb1ELb1EEEEEEEEEvNT_6ParamsE:
[----:B------:R-:W-:Y:S01]  /*0000*/  LDC R1, c[0x0][0x37c] ;  /* 0x0000df00ff017b82 */ /* 0x000fe20000000800 */
[----:B------:R-:W-:Y:S05]  /*0010*/  EXIT ;  /* 0x000000000000794d */ /* 0x000fea0003800000 */
.L_x_17:
        /* <DEDUP_REMOVED lines=14> */
.L_x_35:


//--------------------- .nv.shared.reserved.0     --------------------------
	.section	.nv.shared.reserved.0,"aw",@nobits
	.weak		__nv_reservedSMEM_offset_0_alias
	.size		__nv_reservedSMEM_offset_0_alias, 0, 64
	.other		__nv_reservedSMEM_offset_0_alias,@"STO_CUDA_RESERVED_SHARED STV_DEFAULT"
__nv_reservedSMEM_offset_0_alias:
	.zero		0
	.zero		64


//--------------------- .nv.global                --------------------------
	.section	.nv.global,"aw",@nobits
.nv.global:
	.type		_ZN86_INTERNAL_238bc430_50_flash_fwd_hdim192_fp16_paged_split_softcap_sm80_cu_744032ad_31954cute1_E,@object
	.size		_ZN86_INTERNAL_238bc430_50_flash_fwd_hdim192_fp16_paged_split_softcap_sm80_cu_744032ad_31954cute1_E,(_ZN86_INTERNAL_238bc430_50_flash_fwd_hdim192_fp16_paged_split_softcap_sm80_cu_744032ad_31954cuda3std3__45__cpo6cbeginE - _ZN86_INTERNAL_238bc430_50_flash_fwd_hdim192_fp16_paged_split_softcap_sm80_cu_744032ad_31954cute1_E)
_ZN86_INTERNAL_238bc430_50_flash_fwd_hdim192_fp16_paged_split_softcap_sm80_cu_744032ad_31954cute1_E:
	.zero		1
	.type		_ZN86_INTERNAL_238bc430_50_flash_fwd_hdim192_fp16_paged_split_softcap_sm80_cu_744032ad_31954cuda3std3__45__cpo6cbeginE,@object
	.size		_ZN86_INTERNAL_238bc430_50_flash_fwd_hdim192_fp16_paged_split_softcap_sm80_cu_744032ad_31954cuda3std3__45__cpo6cbeginE,(_ZN86_INTERNAL_238bc430_50_flash_fwd_hdim192_fp16_paged_split_softcap_sm80_cu_744032ad_31954cuda3std3__48in_placeE - _ZN86_INTERNAL_238bc430_50_flash_fwd_hdim192_fp16_paged_split_softcap_sm80_cu_744032ad_31954cuda3std3__45__cpo6cbeginE)
_ZN86_INTERNAL_238bc430_50_flash_fwd_hdim192_fp16_paged_split_softcap_sm80_cu_744032ad_31954cuda3std3__45__cpo6cbeginE:
	.zero		1
	.type		_ZN86_INTERNAL_238bc430_50_flash_fwd_hdim192_fp16_paged_split_softcap_sm80_cu_744032ad_31954cuda3std3__48in_placeE,@object
	.size		_ZN86_INTERNAL_238bc430_50_flash_fwd_hdim192_fp16_paged_split_softcap_sm80_cu_744032ad_31954cuda3std3__48in_placeE,(_ZN86_INTERNAL_238bc430_50_flash_fwd_hdim192_fp16_paged_split_softcap_sm80_cu_744032ad_31954cuda3std6ranges3__45__cpo9iter_moveE - _ZN86_INTERNAL_238bc430_50_flash_fwd_hdim192_fp16_paged_split_softcap_sm80_cu_744032ad_31954cuda3std3__48in_placeE)
_ZN86_INTERNAL_238bc430_50_flash_fwd_hdim192_fp16_paged_split_softcap_sm80_cu_744032ad_31954cuda3std3__48in_placeE:
	.zero		1
	.type		_ZN86_INTERNAL_238bc430_50_flash_fwd_hdim192_fp16_paged_split_softcap_sm80_cu_744032ad_31954cuda3std6ranges3__45__cpo9iter_moveE,@object
	.size		_ZN86_INTERNAL_238bc430_50_flash_fwd_hdim192_fp16_paged_split_softcap_sm80_cu_744032ad_31954cuda3std6ranges3__45__cpo9iter_moveE,(_ZN86_INTERNAL_238bc430_50_flash_fwd_hdim192_fp16_paged_split_softcap_sm80_cu_744032ad_31954cuda3std3__45__cpo5beginE - _ZN86_INTERNAL_238bc430_50_flash_fwd_hdim192_fp16_paged_split_softcap_sm80_cu_744032ad_31954cuda3std6ranges3__45__cpo9iter_moveE)
_ZN86_INTERNAL_238bc430_50_flash_fwd_hdim192_fp16_paged_split_softcap_sm80_cu_744032ad_31954cuda3std6ranges3__45__cpo9iter_moveE:
	.zero		1
	.type		_ZN86_INTERNAL_238bc430_50_flash_fwd_hdim192_fp16_paged_split_softcap_sm80_cu_744032ad_31954cuda3std3__45__cpo5beginE,@object
	.size		_ZN86_INTERNAL_238bc430_50_flash_fwd_hdim192_fp16_paged_split_softcap_sm80_cu_744032ad_31954cuda3std3__45__cpo5beginE,(_ZN86_INTERNAL_238bc430_50_flash_fwd_hdim192_fp16_paged_split_softcap_sm80_cu_744032ad_31954cuda3std3__488_GLOBAL__N__238bc430_50_flash_fwd_hdim192_fp16_paged_split_softcap_sm80_cu_744032ad_31956ignoreE - _ZN86_INTERNAL_238bc430_50_flash_fwd_hdim192_fp16_paged_split_softcap_sm80_cu_744032ad_31954cuda3std3__45__cpo5beginE)
_ZN86_INTERNAL_238bc430_50_flash_fwd_hdim192_fp16_paged_split_softcap_sm80_cu_744032ad_31954cuda3std3__45__cpo5beginE:
	.zero		1
	.type		_ZN86_INTERNAL_238bc430_50_flash_fwd_hdim192_fp16_paged_split_softcap_sm80_cu_744032ad_31954cuda3std3__488_GLOBAL__N__238bc430_50_flash_fwd_hdim192_fp16_paged_split_softcap_sm80_cu_744032ad_31956ignoreE,@object
	.size		_ZN86_INTERNAL_238bc430_50_flash_fwd_hdim192_fp16_paged_split_softcap_sm80_cu_744032ad_31954cuda3std3__488_GLOBAL__N__238bc430_50_flash_fwd_hdim192_fp16_paged_split_softcap_sm80_cu_744032ad_31956ignoreE,(_ZN86_INTERNAL_238bc430_50_flash_fwd_hdim192_fp16_paged_split_softcap_sm80_cu_744032ad_31954cute7productE - _ZN86_INTERNAL_238bc430_50_flash_fwd_hdim192_fp16_paged_split_softcap_sm80_cu_744032ad_31954cuda3std3__488_GLOBAL__N__238bc430_50_flash_fwd_hdim192_fp16_paged_split_softcap_sm80_cu_744032ad_31956ignoreE)
_ZN86_INTERNAL_238bc430_50_flash_fwd_hdim192_fp16_paged_split_softcap_sm80_cu_744032ad_31954cuda3std3__488_GLOBAL__N__238bc430_50_flash_fwd_hdim192_fp16_paged_split_softcap_sm80_cu_744032ad_31956ignoreE:
	.zero		1
	.type		_ZN86_INTERNAL_238bc430_50_flash_fwd_hdim192_fp16_paged_split_softcap_sm80_cu_744032ad_31954cute7productE,@object
	.size		_ZN86_INTERNAL_238bc430_50_flash_fwd_hdim192_fp16_paged_split_softcap_sm80_cu_744032ad_31954cute7productE,(_ZN86_INTERNAL_238bc430_50_flash_fwd_hdim192_fp16_paged_split_softcap_sm80_cu_744032ad_31954cuda3std3__45__cpo3endE - _ZN86_INTERNAL_238bc430_50_flash_fwd_hdim192_fp16_paged_split_softcap_sm80_cu_744032ad_31954cute7productE)
_ZN86_INTERNAL_238bc430_50_flash_fwd_hdim192_fp16_paged_split_softcap_sm80_cu_744032ad_31954cute7productE:
	.zero		1
	.type		_ZN86_INTERNAL_238bc430_50_flash_fwd_hdim192_fp16_paged_split_softcap_sm80_cu_744032ad_31954cuda3std3__45__cpo3endE,@object
	.size		_ZN86_INTERNAL_238bc430_50_flash_fwd_hdim192_fp16_paged_split_softcap_sm80_cu_744032ad_31954cuda3std3__45__cpo3endE,(_ZN86_INTERNAL_238bc430_50_flash_fwd_hdim192_fp16_paged_split_softcap_sm80_cu_744032ad_31954cuda3std3__419piecewise_constructE - _ZN86_INTERNAL_238bc430_50_flash_fwd_hdim192_fp16_paged_split_softcap_sm80_cu_744032ad_31954cuda3std3__45__cpo3endE)
_ZN86_INTERNAL_238bc430_50_flash_fwd_hdim192_fp16_paged_split_softcap_sm80_cu_744032ad_31954cuda3std3__45__cpo3endE:
	.zero		1
	.type		_ZN86_INTERNAL_238bc430_50_flash_fwd_hdim192_fp16_paged_split_softcap_sm80_cu_744032ad_31954cuda3std3__419piecewise_constructE,@object
	.size		_ZN86_INTERNAL_238bc430_50_flash_fwd_hdim192_fp16_paged_split_softcap_sm80_cu_744032ad_31954cuda3std3__419piecewise_constructE,(_ZN86_INTERNAL_238bc430_50_flash_fwd_hdim192_fp16_paged_split_softcap_sm80_cu_744032ad_31954cuda3std3__45__cpo4cendE - _ZN86_INTERNAL_238bc430_50_flash_fwd_hdim192_fp16_paged_split_softcap_sm80_cu_744032ad_31954cuda3std3__419piecewise_constructE)
_ZN86_INTERNAL_238bc430_50_flash_fwd_hdim192_fp16_paged_split_softcap_sm80_cu_744032ad_31954cuda3std3__419piecewise_constructE:
	.zero		1
	.type		_ZN86_INTERNAL_238bc430_50_flash_fwd_hdim192_fp16_paged_split_softcap_sm80_cu_744032ad_31954cuda3std3__45__cpo4cendE,@object
	.size		_ZN86_INTERNAL_238bc430_50_flash_fwd_hdim192_fp16_paged_split_softcap_sm80_cu_744032ad_31954cuda3std3__45__cpo4cendE,(_ZN86_INTERNAL_238bc430_50_flash_fwd_hdim192_fp16_paged_split_softcap_sm80_cu_744032ad_31954cuda3std6ranges3__45__cpo4swapE - _ZN86_INTERNAL_238bc430_50_flash_fwd_hdim192_fp16_paged_split_softcap_sm80_cu_744032ad_31954cuda3std3__45__cpo4cendE)
_ZN86_INTERNAL_238bc430_50_flash_fwd_hdim192_fp16_paged_split_softcap_sm80_cu_744032ad_31954cuda3std3__45__cpo4cendE:
	.zero		1
	.type		_ZN86_INTERNAL_238bc430_50_flash_fwd_hdim192_fp16_paged_split_softcap_sm80_cu_744032ad_31954cuda3std6ranges3__45__cpo4swapE,@object
	.size		_ZN86_INTERNAL_238bc430_50_flash_fwd_hdim192_fp16_paged_split_softcap_sm80_cu_744032ad_31954cuda3std6ranges3__45__cpo4swapE,(.L_7 - _ZN86_INTERNAL_238bc430_50_flash_fwd_hdim192_fp16_paged_split_softcap_sm80_cu_744032ad_31954cuda3std6ranges3__45__cpo4swapE)
_ZN86_INTERNAL_238bc430_50_flash_fwd_hdim192_fp16_paged_split_softcap_sm80_cu_744032ad_31954cuda3std6ranges3__45__cpo4swapE:
	.zero		1
.L_7:


//--------------------- .nv.constant0._ZN7cutlass13device_kernelIN5flash19enable_sm80_to_sm89INS1_16FlashAttnFwdSm80INS1_25CollectiveMainloopFwdSm80ILi8ELi1ELb0EN4cute5tupleIJNS5_1CILi128EEENS7_ILi64EEENS7_ILi192EEEEEELi192ENS_6half_tEfNS_4arch4Sm80ELb0ELb0ELb1ELb0ELb1ELb0ELb1ELb1EEENS1_21CollectiveEpilogueFwdINS6_IJS8_SA_S9_EEENS6_IJNS7_ILi1EEESI_SI_EEESC_SE_Li256ELb0ELb1ELb1ELb0EEENS1_19SingleTileSchedulerILb0ELb1ELb1ELi128EEEEEEEEEvNT_6ParamsE --------------------------
	.section	.nv.constant0._ZN7cutlass13device_kernelIN5flash19enable_sm80_to_sm89INS1_16FlashAttnFwdSm80INS1_25CollectiveMainloopFwdSm80ILi8ELi1ELb0EN4cute5tupleIJNS5_1CILi128EEENS7_ILi64EEENS7_ILi192EEEEEELi192ENS_6half_tEfNS_4arch4Sm80ELb0ELb0ELb1ELb0ELb1ELb0ELb1ELb1EEENS1_21CollectiveEpilogueFwdINS6_IJS8_SA_S9_EEENS6_IJNS7_ILi1EEESI_SI_EEESC_SE_Li256ELb0ELb1ELb1ELb0EEENS1_19SingleTileSchedulerILb0ELb1ELb1ELi128EEEEEEEEEvNT_6ParamsE,"a",@progbits
	.sectionflags	@""
	.align	4
.nv.constant0._ZN7cutlass13device_kernelIN5flash19enable_sm80_to_sm89INS1_16FlashAttnFwdSm80INS1_25CollectiveMainloopFwdSm80ILi8ELi1ELb0EN4cute5tupleIJNS5_1CILi128EEENS7_ILi64EEENS7_ILi192EEEEEELi192ENS_6half_tEfNS_4arch4Sm80ELb0ELb0ELb1ELb0ELb1ELb0ELb1ELb1EEENS1_21CollectiveEpilogueFwdINS6_IJS8_SA_S9_EEENS6_IJNS7_ILi1EEESI_SI_EEESC_SE_Li256ELb0ELb1ELb1ELb0EEENS1_19SingleTileSchedulerILb0ELb1ELb1ELi128EEEEEEEEEvNT_6ParamsE:
	.zero		1944


//--------------------- .nv.constant0._ZN7cutlass13device_kernelIN5flash19enable_sm80_to_sm89INS1_16FlashAttnFwdSm80INS1_25CollectiveMainloopFwdSm80ILi8ELi1ELb0EN4cute5tupleIJNS5_1CILi128EEENS7_ILi64EEENS7_ILi192EEEEEELi192ENS_6half_tEfNS_4arch4Sm80ELb0ELb0ELb1ELb1ELb1ELb0ELb1ELb1EEENS1_21CollectiveEpilogueFwdINS6_IJS8_SA_S9_EEENS6_IJNS7_ILi1EEESI_SI_EEESC_SE_Li256ELb1ELb1ELb1ELb0EEENS1_36VarlenDynamicPersistentTileSchedulerILi128ELi64ELi256ELi256ELb1ELb1ELb0ELb0ELb1ELb1EEEEEEEEEvNT_6ParamsE --------------------------
	.section	.nv.constant0._ZN7cutlass13device_kernelIN5flash19enable_sm80_to_sm89INS1_16FlashAttnFwdSm80INS1_25CollectiveMainloopFwdSm80ILi8ELi1ELb0EN4cute5tupleIJNS5_1CILi128EEENS7_ILi64EEENS7_ILi192EEEEEELi192ENS_6half_tEfNS_4arch4Sm80ELb0ELb0ELb1ELb1ELb1ELb0ELb1ELb1EEENS1_21CollectiveEpilogueFwdINS6_IJS8_SA_S9_EEENS6_IJNS7_ILi1EEESI_SI_EEESC_SE_Li256ELb1ELb1ELb1ELb0EEENS1_36VarlenDynamicPersistentTileSchedulerILi128ELi64ELi256ELi256ELb1ELb1ELb0ELb0ELb1ELb1EEEEEEEEEvNT_6ParamsE,"a",@progbits
	.sectionflags	@""
	.align	4
.nv.constant0._ZN7cutlass13device_kernelIN5flash19enable_sm80_to_sm89INS1_16FlashAttnFwdSm80INS1_25CollectiveMainloopFwdSm80ILi8ELi1ELb0EN4cute5tupleIJNS5_1CILi128EEENS7_ILi64EEENS7_ILi192EEEEEELi192ENS_6half_tEfNS_4arch4Sm80ELb0ELb0ELb1ELb1ELb1ELb0ELb1ELb1EEENS1_21CollectiveEpilogueFwdINS6_IJS8_SA_S9_EEENS6_IJNS7_ILi1EEESI_SI_EEESC_SE_Li256ELb1ELb1ELb1ELb0EEENS1_36VarlenDynamicPersistentTileSchedulerILi128ELi64ELi256ELi256ELb1ELb1ELb0ELb0ELb1ELb1EEEEEEEEEvNT_6ParamsE:
	.zero		1976


//--------------------- .nv.constant0._ZN7cutlass13device_kernelIN5flash19enable_sm80_to_sm89INS1_16FlashAttnFwdSm80INS1_25CollectiveMainloopFwdSm80ILi8ELi1ELb0EN4cute5tupleIJNS5_1CILi128EEENS7_ILi64EEENS7_ILi192EEEEEELi192ENS_6half_tEfNS_4arch4Sm80ELb0ELb0ELb1ELb1ELb1ELb1ELb1ELb1EEENS1_21CollectiveEpilogueFwdINS6_IJS8_SA_S9_EEENS6_IJNS7_ILi1EEESI_SI_EEESC_SE_Li256ELb1ELb1ELb1ELb0EEENS1_36VarlenDynamicPersistentTileSchedulerILi128ELi64ELi256ELi256ELb1ELb1ELb0ELb0ELb1ELb1EEEEEEEEEvNT_6ParamsE --------------------------
	.section	.nv.constant0._ZN7cutlass13device_kernelIN5flash19enable_sm80_to_sm89INS1_16FlashAttnFwdSm80INS1_25CollectiveMainloopFwdSm80ILi8ELi1ELb0EN4cute5tupleIJNS5_1CILi128EEENS7_ILi64EEENS7_ILi192EEEEEELi192ENS_6half_tEfNS_4arch4Sm80ELb0ELb0ELb1ELb1ELb1ELb1ELb1ELb1EEENS1_21CollectiveEpilogueFwdINS6_IJS8_SA_S9_EEENS6_IJNS7_ILi1EEESI_SI_EEESC_SE_Li256ELb1ELb1ELb1ELb0EEENS1_36VarlenDynamicPersistentTileSchedulerILi128ELi64ELi256ELi256ELb1ELb1ELb0ELb0ELb1ELb1EEEEEEEEEvNT_6ParamsE,"a",@progbits
	.sectionflags	@""
	.align	4
.nv.constant0._ZN7cutlass13device_kernelIN5flash19enable_sm80_to_sm89INS1_16FlashAttnFwdSm80INS1_25CollectiveMainloopFwdSm80ILi8ELi1ELb0EN4cute5tupleIJNS5_1CILi128EEENS7_ILi64EEENS7_ILi192EEEEEELi192ENS_6half_tEfNS_4arch4Sm80ELb0ELb0ELb1ELb1ELb1ELb1ELb1ELb1EEENS1_21CollectiveEpilogueFwdINS6_IJS8_SA_S9_EEENS6_IJNS7_ILi1EEESI_SI_EEESC_SE_Li256ELb1ELb1ELb1ELb0EEENS1_36VarlenDynamicPersistentTileSchedulerILi128ELi64ELi256ELi256ELb1ELb1ELb0ELb0ELb1ELb1EEEEEEEEEvNT_6ParamsE:
	.zero		1976


//--------------------- .nv.constant0._ZN7cutlass13device_kernelIN5flash19enable_sm80_to_sm89INS1_16FlashAttnFwdSm80INS1_25CollectiveMainloopFwdSm80ILi8ELi1ELb0EN4cute5tupleIJNS5_1CILi128EEENS7_ILi64EEENS7_ILi192EEEEEELi192ENS_6half_tEfNS_4arch4Sm80ELb0ELb1ELb1ELb0ELb1ELb0ELb1ELb1EEENS1_21CollectiveEpilogueFwdINS6_IJS8_SA_S9_EEENS6_IJNS7_ILi1EEESI_SI_EEESC_SE_Li256ELb0ELb1ELb1ELb0EEENS1_19SingleTileSchedulerILb0ELb1ELb1ELi128EEEEEEEEEvNT_6ParamsE --------------------------
	.section	.nv.constant0._ZN7cutlass13device_kernelIN5flash19enable_sm80_to_sm89INS1_16FlashAttnFwdSm80INS1_25CollectiveMainloopFwdSm80ILi8ELi1ELb0EN4cute5tupleIJNS5_1CILi128EEENS7_ILi64EEENS7_ILi192EEEEEELi192ENS_6half_tEfNS_4arch4Sm80ELb0ELb1ELb1ELb0ELb1ELb0ELb1ELb1EEENS1_21CollectiveEpilogueFwdINS6_IJS8_SA_S9_EEENS6_IJNS7_ILi1EEESI_SI_EEESC_SE_Li256ELb0ELb1ELb1ELb0EEENS1_19SingleTileSchedulerILb0ELb1ELb1ELi128EEEEEEEEEvNT_6ParamsE,"a",@progbits
	.sectionflags	@""
	.align	4
.nv.constant0._ZN7cutlass13device_kernelIN5flash19enable_sm80_to_sm89INS1_16FlashAttnFwdSm80INS1_25CollectiveMainloopFwdSm80ILi8ELi1ELb0EN4cute5tupleIJNS5_1CILi128EEENS7_ILi64EEENS7_ILi192EEEEEELi192ENS_6half_tEfNS_4arch4Sm80ELb0ELb1ELb1ELb0ELb1ELb0ELb1ELb1EEENS1_21CollectiveEpilogueFwdINS6_IJS8_SA_S9_EEENS6_IJNS7_ILi1EEESI_SI_EEESC_SE_Li256ELb0ELb1ELb1ELb0EEENS1_19SingleTileSchedulerILb0ELb1ELb1ELi128EEEEEEEEEvNT_6ParamsE:
	.zero		1944


//--------------------- .nv.constant0._ZN7cutlass13device_kernelIN5flash19enable_sm80_to_sm89INS1_16FlashAttnFwdSm80INS1_25CollectiveMainloopFwdSm80ILi8ELi1ELb0EN4cute5tupleIJNS5_1CILi128EEENS7_ILi64EEENS7_ILi192EEEEEELi192ENS_6half_tEfNS_4arch4Sm80ELb0ELb1ELb1ELb1ELb1ELb0ELb1ELb1EEENS1_21CollectiveEpilogueFwdINS6_IJS8_SA_S9_EEENS6_IJNS7_ILi1EEESI_SI_EEESC_SE_Li256ELb1ELb1ELb1ELb0EEENS1_36VarlenDynamicPersistentTileSchedulerILi128ELi64ELi256ELi256ELb1ELb1ELb0ELb1ELb0ELb1EEEEEEEEEvNT_6ParamsE --------------------------
	.section	.nv.constant0._ZN7cutlass13device_kernelIN5flash19enable_sm80_to_sm89INS1_16FlashAttnFwdSm80INS1_25CollectiveMainloopFwdSm80ILi8ELi1ELb0EN4cute5tupleIJNS5_1CILi128EEENS7_ILi64EEENS7_ILi192EEEEEELi192ENS_6half_tEfNS_4arch4Sm80ELb0ELb1ELb1ELb1ELb1ELb0ELb1ELb1EEENS1_21CollectiveEpilogueFwdINS6_IJS8_SA_S9_EEENS6_IJNS7_ILi1EEESI_SI_EEESC_SE_Li256ELb1ELb1ELb1ELb0EEENS1_36VarlenDynamicPersistentTileSchedulerILi128ELi64ELi256ELi256ELb1ELb1ELb0ELb1ELb0ELb1EEEEEEEEEvNT_6ParamsE,"a",@progbits
	.sectionflags	@""
	.align	4
.nv.constant0._ZN7cutlass13device_kernelIN5flash19enable_sm80_to_sm89INS1_16FlashAttnFwdSm80INS1_25CollectiveMainloopFwdSm80ILi8ELi1ELb0EN4cute5tupleIJNS5_1CILi128EEENS7_ILi64EEENS7_ILi192EEEEEELi192ENS_6half_tEfNS_4arch4Sm80ELb0ELb1ELb1ELb1ELb1ELb0ELb1ELb1EEENS1_21CollectiveEpilogueFwdINS6_IJS8_SA_S9_EEENS6_IJNS7_ILi1EEESI_SI_EEESC_SE_Li256ELb1ELb1ELb1ELb0EEENS1_36VarlenDynamicPersistentTileSchedulerILi128ELi64ELi256ELi256ELb1ELb1ELb0ELb1ELb0ELb1EEEEEEEEEvNT_6ParamsE:
	.zero		1976


//--------------------- .nv.constant0._ZN7cutlass13device_kernelIN5flash19enable_sm80_to_sm89INS1_16FlashAttnFwdSm80INS1_25CollectiveMainloopFwdSm80ILi8ELi1ELb0EN4cute5tupleIJNS5_1CILi128EEENS7_ILi64EEENS7_ILi192EEEEEELi192ENS_6half_tEfNS_4arch4Sm80ELb0ELb1ELb1ELb1ELb1ELb1ELb1ELb1EEENS1_21CollectiveEpilogueFwdINS6_IJS8_SA_S9_EEENS6_IJNS7_ILi1EEESI_SI_EEESC_SE_Li256ELb1ELb1ELb1ELb0EEENS1_36VarlenDynamicPersistentTileSchedulerILi128ELi64ELi256ELi256ELb1ELb1ELb0ELb1ELb0ELb1EEEEEEEEEvNT_6ParamsE --------------------------
	.section	.nv.constant0._ZN7cutlass13device_kernelIN5flash19enable_sm80_to_sm89INS1_16FlashAttnFwdSm80INS1_25CollectiveMainloopFwdSm80ILi8ELi1ELb0EN4cute5tupleIJNS5_1CILi128EEENS7_ILi64EEENS7_ILi192EEEEEELi192ENS_6half_tEfNS_4arch4Sm80ELb0ELb1ELb1ELb1ELb1ELb1ELb1ELb1EEENS1_21CollectiveEpilogueFwdINS6_IJS8_SA_S9_EEENS6_IJNS7_ILi1EEESI_SI_EEESC_SE_Li256ELb1ELb1ELb1ELb0EEENS1_36VarlenDynamicPersistentTileSchedulerILi128ELi64ELi256ELi256ELb1ELb1ELb0ELb1ELb0ELb1EEEEEEEEEvNT_6ParamsE,"a",@progbits
	.sectionflags	@""
	.align	4
.nv.constant0._ZN7cutlass13device_kernelIN5flash19enable_sm80_to_sm89INS1_16FlashAttnFwdSm80INS1_25CollectiveMainloopFwdSm80ILi8ELi1ELb0EN4cute5tupleIJNS5_1CILi128EEENS7_ILi64EEENS7_ILi192EEEEEELi192ENS_6half_tEfNS_4arch4Sm80ELb0ELb1ELb1ELb1ELb1ELb1ELb1ELb1EEENS1_21CollectiveEpilogueFwdINS6_IJS8_SA_S9_EEENS6_IJNS7_ILi1EEESI_SI_EEESC_SE_Li256ELb1ELb1ELb1ELb0EEENS1_36VarlenDynamicPersistentTileSchedulerILi128ELi64ELi256ELi256ELb1ELb1ELb0ELb1ELb0ELb1EEEEEEEEEvNT_6ParamsE:
	.zero		1976


//--------------------- .nv.constant0._ZN7cutlass13device_kernelIN5flash19enable_sm80_to_sm89INS1_16FlashAttnFwdSm80INS1_25CollectiveMainloopFwdSm80ILi8ELi1ELb0EN4cute5tupleIJNS5_1CILi128EEENS7_ILi64EEENS7_ILi192EEEEEELi192ENS_6half_tEfNS_4arch4Sm80ELb1ELb0ELb1ELb0ELb1ELb0ELb1ELb1EEENS1_21CollectiveEpilogueFwdINS6_IJS8_SA_S9_EEENS6_IJNS7_ILi1EEESI_SI_EEESC_SE_Li256ELb0ELb1ELb1ELb0EEENS1_30DynamicPersistentTileSchedulerILi256ELi256ELb1ELb1ELb0EEEEEEEEEvNT_6ParamsE --------------------------
	.section	.nv.constant0._ZN7cutlass13device_kernelIN5flash19enable_sm80_to_sm89INS1_16FlashAttnFwdSm80INS1_25CollectiveMainloopFwdSm80ILi8ELi1ELb0EN4cute5tupleIJNS5_1CILi128EEENS7_ILi64EEENS7_ILi192EEEEEELi192ENS_6half_tEfNS_4arch4Sm80ELb1ELb0ELb1ELb0ELb1ELb0ELb1ELb1EEENS1_21CollectiveEpilogueFwdINS6_IJS8_SA_S9_EEENS6_IJNS7_ILi1EEESI_SI_EEESC_SE_Li256ELb0ELb1ELb1ELb0EEENS1_30DynamicPersistentTileSchedulerILi256ELi256ELb1ELb1ELb0EEEEEEEEEvNT_6ParamsE,"a",@progbits
	.sectionflags	@""
	.align	4
.nv.constant0._ZN7cutlass13device_kernelIN5flash19enable_sm80_to_sm89INS1_16FlashAttnFwdSm80INS1_25CollectiveMainloopFwdSm80ILi8ELi1ELb0EN4cute5tupleIJNS5_1CILi128EEENS7_ILi64EEENS7_ILi192EEEEEELi192ENS_6half_tEfNS_4arch4Sm80ELb1ELb0ELb1ELb0ELb1ELb0ELb1ELb1EEENS1_21CollectiveEpilogueFwdINS6_IJS8_SA_S9_EEENS6_IJNS7_ILi1EEESI_SI_EEESC_SE_Li256ELb0ELb1ELb1ELb0EEENS1_30DynamicPersistentTileSchedulerILi256ELi256ELb1ELb1ELb0EEEEEEEEEvNT_6ParamsE:
	.zero		1960


//--------------------- .nv.constant0._ZN7cutlass13device_kernelIN5flash19enable_sm80_to_sm89INS1_16FlashAttnFwdSm80INS1_25CollectiveMainloopFwdSm80ILi8ELi1ELb0EN4cute5tupleIJNS5_1CILi128EEENS7_ILi64EEENS7_ILi192EEEEEELi192ENS_6half_tEfNS_4arch4Sm80ELb1ELb0ELb1ELb1ELb1ELb0ELb1ELb1EEENS1_21CollectiveEpilogueFwdINS6_IJS8_SA_S9_EEENS6_IJNS7_ILi1EEESI_SI_EEESC_SE_Li256ELb1ELb1ELb1ELb0EEENS1_36VarlenDynamicPersistentTileSchedulerILi128ELi64ELi256ELi256ELb1ELb1ELb0ELb1ELb1ELb1EEEEEEEEEvNT_6ParamsE --------------------------
	.section	.nv.constant0._ZN7cutlass13device_kernelIN5flash19enable_sm80_to_sm89INS1_16FlashAttnFwdSm80INS1_25CollectiveMainloopFwdSm80ILi8ELi1ELb0EN4cute5tupleIJNS5_1CILi128EEENS7_ILi64EEENS7_ILi192EEEEEELi192ENS_6half_tEfNS_4arch4Sm80ELb1ELb0ELb1ELb1ELb1ELb0ELb1ELb1EEENS1_21CollectiveEpilogueFwdINS6_IJS8_SA_S9_EEENS6_IJNS7_ILi1EEESI_SI_EEESC_SE_Li256ELb1ELb1ELb1ELb0EEENS1_36VarlenDynamicPersistentTileSchedulerILi128ELi64ELi256ELi256ELb1ELb1ELb0ELb1ELb1ELb1EEEEEEEEEvNT_6ParamsE,"a",@progbits
	.sectionflags	@""
	.align	4
.nv.constant0._ZN7cutlass13device_kernelIN5flash19enable_sm80_to_sm89INS1_16FlashAttnFwdSm80INS1_25CollectiveMainloopFwdSm80ILi8ELi1ELb0EN4cute5tupleIJNS5_1CILi128EEENS7_ILi64EEENS7_ILi192EEEEEELi192ENS_6half_tEfNS_4arch4Sm80ELb1ELb0ELb1ELb1ELb1ELb0ELb1ELb1EEENS1_21CollectiveEpilogueFwdINS6_IJS8_SA_S9_EEENS6_IJNS7_ILi1EEESI_SI_EEESC_SE_Li256ELb1ELb1ELb1ELb0EEENS1_36VarlenDynamicPersistentTileSchedulerILi128ELi64ELi256ELi256ELb1ELb1ELb0ELb1ELb1ELb1EEEEEEEEEvNT_6ParamsE:
	.zero		1976


//--------------------- .nv.constant0._ZN7cutlass13device_kernelIN5flash19enable_sm80_to_sm89INS1_16FlashAttnFwdSm80INS1_25CollectiveMainloopFwdSm80ILi8ELi1ELb0EN4cute5tupleIJNS5_1CILi128EEENS7_ILi64EEENS7_ILi192EEEEEELi192ENS_6half_tEfNS_4arch4Sm80ELb1ELb0ELb1ELb1ELb1ELb1ELb1ELb1EEENS1_21CollectiveEpilogueFwdINS6_IJS8_SA_S9_EEENS6_IJNS7_ILi1EEESI_SI_EEESC_SE_Li256ELb1ELb1ELb1ELb0EEENS1_36VarlenDynamicPersistentTileSchedulerILi128ELi64ELi256ELi256ELb1ELb1ELb0ELb1ELb1ELb1EEEEEEEEEvNT_6ParamsE --------------------------
	.section	.nv.constant0._ZN7cutlass13device_kernelIN5flash19enable_sm80_to_sm89INS1_16FlashAttnFwdSm80INS1_25CollectiveMainloopFwdSm80ILi8ELi1ELb0EN4cute5tupleIJNS5_1CILi128EEENS7_ILi64EEENS7_ILi192EEEEEELi192ENS_6half_tEfNS_4arch4Sm80ELb1ELb0ELb1ELb1ELb1ELb1ELb1ELb1EEENS1_21CollectiveEpilogueFwdINS6_IJS8_SA_S9_EEENS6_IJNS7_ILi1EEESI_SI_EEESC_SE_Li256ELb1ELb1ELb1ELb0EEENS1_36VarlenDynamicPersistentTileSchedulerILi128ELi64ELi256ELi256ELb1ELb1ELb0ELb1ELb1ELb1EEEEEEEEEvNT_6ParamsE,"a",@progbits
	.sectionflags	@""
	.align	4
.nv.constant0._ZN7cutlass13device_kernelIN5flash19enable_sm80_to_sm89INS1_16FlashAttnFwdSm80INS1_25CollectiveMainloopFwdSm80ILi8ELi1ELb0EN4cute5tupleIJNS5_1CILi128EEENS7_ILi64EEENS7_ILi192EEEEEELi192ENS_6half_tEfNS_4arch4Sm80ELb1ELb0ELb1ELb1ELb1ELb1ELb1ELb1EEENS1_21CollectiveEpilogueFwdINS6_IJS8_SA_S9_EEENS6_IJNS7_ILi1EEESI_SI_EEESC_SE_Li256ELb1ELb1ELb1ELb0EEENS1_36VarlenDynamicPersistentTileSchedulerILi128ELi64ELi256ELi256ELb1ELb1ELb0ELb1ELb1ELb1EEEEEEEEEvNT_6ParamsE:
	.zero		1976


//--------------------- .nv.constant0._ZN7cutlass13device_kernelIN5flash19enable_sm80_to_sm89INS1_16FlashAttnFwdSm80INS1_25CollectiveMainloopFwdSm80ILi8ELi2ELb0EN4cute5tupleIJNS5_1CILi128EEENS7_ILi64EEENS7_ILi192EEEEEELi192ENS_6half_tEfNS_4arch4Sm80ELb0ELb0ELb1ELb0ELb1ELb0ELb1ELb1EEENS1_21CollectiveEpilogueFwdINS6_IJS8_SA_S9_EEENS6_IJNS7_ILi1EEESI_SI_EEESC_SE_Li256ELb0ELb1ELb1ELb0EEENS1_19SingleTileSchedulerILb0ELb1ELb1ELi128EEEEEEEEEvNT_6ParamsE --------------------------
	.section	.nv.constant0._ZN7cutlass13device_kernelIN5flash19enable_sm80_to_sm89INS1_16FlashAttnFwdSm80INS1_25CollectiveMainloopFwdSm80ILi8ELi2ELb0EN4cute5tupleIJNS5_1CILi128EEENS7_ILi64EEENS7_ILi192EEEEEELi192ENS_6half_tEfNS_4arch4Sm80ELb0ELb0ELb1ELb0ELb1ELb0ELb1ELb1EEENS1_21CollectiveEpilogueFwdINS6_IJS8_SA_S9_EEENS6_IJNS7_ILi1EEESI_SI_EEESC_SE_Li256ELb0ELb1ELb1ELb0EEENS1_19SingleTileSchedulerILb0ELb1ELb1ELi128EEEEEEEEEvNT_6ParamsE,"a",@progbits
	.sectionflags	@""
	.align	4
.nv.constant0._ZN7cutlass13device_kernelIN5flash19enable_sm80_to_sm89INS1_16FlashAttnFwdSm80INS1_25CollectiveMainloopFwdSm80ILi8ELi2ELb0EN4cute5tupleIJNS5_1CILi128EEENS7_ILi64EEENS7_ILi192EEEEEELi192ENS_6half_tEfNS_4arch4Sm80ELb0ELb0ELb1ELb0ELb1ELb0ELb1ELb1EEENS1_21CollectiveEpilogueFwdINS6_IJS8_SA_S9_EEENS6_IJNS7_ILi1EEESI_SI_EEESC_SE_Li256ELb0ELb1ELb1ELb0EEENS1_19SingleTileSchedulerILb0ELb1ELb1ELi128EEEEEEEEEvNT_6ParamsE:
	.zero		1944


//--------------------- .nv.constant0._ZN7cutlass13device_kernelIN5flash19enable_sm80_to_sm89INS1_16FlashAttnFwdSm80INS1_25CollectiveMainloopFwdSm80ILi8ELi2ELb0EN4cute5tupleIJNS5_1CILi128EEENS7_ILi64EEENS7_ILi192EEEEEELi192ENS_6half_tEfNS_4arch4Sm80ELb0ELb0ELb1ELb1ELb1ELb0ELb1ELb1EEENS1_21CollectiveEpilogueFwdINS6_IJS8_SA_S9_EEENS6_IJNS7_ILi1EEESI_SI_EEESC_SE_Li256ELb1ELb1ELb1ELb0EEENS1_36VarlenDynamicPersistentTileSchedulerILi128ELi64ELi256ELi256ELb1ELb1ELb0ELb0ELb1ELb1EEEEEEEEEvNT_6ParamsE --------------------------
	.section	.nv.constant0._ZN7cutlass13device_kernelIN5flash19enable_sm80_to_sm89INS1_16FlashAttnFwdSm80INS1_25CollectiveMainloopFwdSm80ILi8ELi2ELb0EN4cute5tupleIJNS5_1CILi128EEENS7_ILi64EEENS7_ILi192EEEEEELi192ENS_6half_tEfNS_4arch4Sm80ELb0ELb0ELb1ELb1ELb1ELb0ELb1ELb1EEENS1_21CollectiveEpilogueFwdINS6_IJS8_SA_S9_EEENS6_IJNS7_ILi1EEESI_SI_EEESC_SE_Li256ELb1ELb1ELb1ELb0EEENS1_36VarlenDynamicPersistentTileSchedulerILi128ELi64ELi256ELi256ELb1ELb1ELb0ELb0ELb1ELb1EEEEEEEEEvNT_6ParamsE,"a",@progbits
	.sectionflags	@""
	.align	4
.nv.constant0._ZN7cutlass13device_kernelIN5flash19enable_sm80_to_sm89INS1_16FlashAttnFwdSm80INS1_25CollectiveMainloopFwdSm80ILi8ELi2ELb0EN4cute5tupleIJNS5_1CILi128EEENS7_ILi64EEENS7_ILi192EEEEEELi192ENS_6half_tEfNS_4arch4Sm80ELb0ELb0ELb1ELb1ELb1ELb0ELb1ELb1EEENS1_21CollectiveEpilogueFwdINS6_IJS8_SA_S9_EEENS6_IJNS7_ILi1EEESI_SI_EEESC_SE_Li256ELb1ELb1ELb1ELb0EEENS1_36VarlenDynamicPersistentTileSchedulerILi128ELi64ELi256ELi256ELb1ELb1ELb0ELb0ELb1ELb1EEEEEEEEEvNT_6ParamsE:
	.zero		1976


//--------------------- .nv.constant0._ZN7cutlass13device_kernelIN5flash19enable_sm80_to_sm89INS1_16FlashAttnFwdSm80INS1_25CollectiveMainloopFwdSm80ILi8ELi2ELb0EN4cute5tupleIJNS5_1CILi128EEENS7_ILi64EEENS7_ILi192EEEEEELi192ENS_6half_tEfNS_4arch4Sm80ELb0ELb0ELb1ELb1ELb1ELb1ELb1ELb1EEENS1_21CollectiveEpilogueFwdINS6_IJS8_SA_S9_EEENS6_IJNS7_ILi1EEESI_SI_EEESC_SE_Li256ELb1ELb1ELb1ELb0EEENS1_36VarlenDynamicPersistentTileSchedulerILi128ELi64ELi256ELi256ELb1ELb1ELb0ELb0ELb1ELb1EEEEEEEEEvNT_6ParamsE --------------------------
	.section	.nv.constant0._ZN7cutlass13device_kernelIN5flash19enable_sm80_to_sm89INS1_16FlashAttnFwdSm80INS1_25CollectiveMainloopFwdSm80ILi8ELi2ELb0EN4cute5tupleIJNS5_1CILi128EEENS7_ILi64EEENS7_ILi192EEEEEELi192ENS_6half_tEfNS_4arch4Sm80ELb0ELb0ELb1ELb1ELb1ELb1ELb1ELb1EEENS1_21CollectiveEpilogueFwdINS6_IJS8_SA_S9_EEENS6_IJNS7_ILi1EEESI_SI_EEESC_SE_Li256ELb1ELb1ELb1ELb0EEENS1_36VarlenDynamicPersistentTileSchedulerILi128ELi64ELi256ELi256ELb1ELb1ELb0ELb0ELb1ELb1EEEEEEEEEvNT_6ParamsE,"a",@progbits
	.sectionflags	@""
	.align	4
.nv.constant0._ZN7cutlass13device_kernelIN5flash19enable_sm80_to_sm89INS1_16FlashAttnFwdSm80INS1_25CollectiveMainloopFwdSm80ILi8ELi2ELb0EN4cute5tupleIJNS5_1CILi128EEENS7_ILi64EEENS7_ILi192EEEEEELi192ENS_6half_tEfNS_4arch4Sm80ELb0ELb0ELb1ELb1ELb1ELb1ELb1ELb1EEENS1_21CollectiveEpilogueFwdINS6_IJS8_SA_S9_EEENS6_IJNS7_ILi1EEESI_SI_EEESC_SE_Li256ELb1ELb1ELb1ELb0EEENS1_36VarlenDynamicPersistentTileSchedulerILi128ELi64ELi256ELi256ELb1ELb1ELb0ELb0ELb1ELb1EEEEEEEEEvNT_6ParamsE:
	.zero		1976


//--------------------- .nv.constant0._ZN7cutlass13device_kernelIN5flash19enable_sm80_to_sm89INS1_16FlashAttnFwdSm80INS1_25CollectiveMainloopFwdSm80ILi8ELi2ELb0EN4cute5tupleIJNS5_1CILi128EEENS7_ILi64EEENS7_ILi192EEEEEELi192ENS_6half_tEfNS_4arch4Sm80ELb0ELb1ELb1ELb0ELb1ELb0ELb1ELb1EEENS1_21CollectiveEpilogueFwdINS6_IJS8_SA_S9_EEENS6_IJNS7_ILi1EEESI_SI_EEESC_SE_Li256ELb0ELb1ELb1ELb0EEENS1_19SingleTileSchedulerILb0ELb1ELb1ELi128EEEEEEEEEvNT_6ParamsE --------------------------
	.section	.nv.constant0._ZN7cutlass13device_kernelIN5flash19enable_sm80_to_sm89INS1_16FlashAttnFwdSm80INS1_25CollectiveMainloopFwdSm80ILi8ELi2ELb0EN4cute5tupleIJNS5_1CILi128EEENS7_ILi64EEENS7_ILi192EEEEEELi192ENS_6half_tEfNS_4arch4Sm80ELb0ELb1ELb1ELb0ELb1ELb0ELb1ELb1EEENS1_21CollectiveEpilogueFwdINS6_IJS8_SA_S9_EEENS6_IJNS7_ILi1EEESI_SI_EEESC_SE_Li256ELb0ELb1ELb1ELb0EEENS1_19SingleTileSchedulerILb0ELb1ELb1ELi128EEEEEEEEEvNT_6ParamsE,"a",@progbits
	.sectionflags	@""
	.align	4
.nv.constant0._ZN7cutlass13device_kernelIN5flash19enable_sm80_to_sm89INS1_16FlashAttnFwdSm80INS1_25CollectiveMainloopFwdSm80ILi8ELi2ELb0EN4cute5tupleIJNS5_1CILi128EEENS7_ILi64EEENS7_ILi192EEEEEELi192ENS_6half_tEfNS_4arch4Sm80ELb0ELb1ELb1ELb0ELb1ELb0ELb1ELb1EEENS1_21CollectiveEpilogueFwdINS6_IJS8_SA_S9_EEENS6_IJNS7_ILi1EEESI_SI_EEESC_SE_Li256ELb0ELb1ELb1ELb0EEENS1_19SingleTileSchedulerILb0ELb1ELb1ELi128EEEEEEEEEvNT_6ParamsE:
	.zero		1944


//--------------------- .nv.constant0._ZN7cutlass13device_kernelIN5flash19enable_sm80_to_sm89INS1_16FlashAttnFwdSm80INS1_25CollectiveMainloopFwdSm80ILi8ELi2ELb0EN4cute5tupleIJNS5_1CILi128EEENS7_ILi64EEENS7_ILi192EEEEEELi192ENS_6half_tEfNS_4arch4Sm80ELb0ELb1ELb1ELb1ELb1ELb0ELb1ELb1EEENS1_21CollectiveEpilogueFwdINS6_IJS8_SA_S9_EEENS6_IJNS7_ILi1EEESI_SI_EEESC_SE_Li256ELb1ELb1ELb1ELb0EEENS1_36VarlenDynamicPersistentTileSchedulerILi128ELi64ELi256ELi256ELb1ELb1ELb0ELb1ELb0ELb1EEEEEEEEEvNT_6ParamsE --------------------------
	.section	.nv.constant0._ZN7cutlass13device_kernelIN5flash19enable_sm80_to_sm89INS1_16FlashAttnFwdSm80INS1_25CollectiveMainloopFwdSm80ILi8ELi2ELb0EN4cute5tupleIJNS5_1CILi128EEENS7_ILi64EEENS7_ILi192EEEEEELi192ENS_6half_tEfNS_4arch4Sm80ELb0ELb1ELb1ELb1ELb1ELb0ELb1ELb1EEENS1_21CollectiveEpilogueFwdINS6_IJS8_SA_S9_EEENS6_IJNS7_ILi1EEESI_SI_EEESC_SE_Li256ELb1ELb1ELb1ELb0EEENS1_36VarlenDynamicPersistentTileSchedulerILi128ELi64ELi256ELi256ELb1ELb1ELb0ELb1ELb0ELb1EEEEEEEEEvNT_6ParamsE,"a",@progbits
	.sectionflags	@""
	.align	4
.nv.constant0._ZN7cutlass13device_kernelIN5flash19enable_sm80_to_sm89INS1_16FlashAttnFwdSm80INS1_25CollectiveMainloopFwdSm80ILi8ELi2ELb0EN4cute5tupleIJNS5_1CILi128EEENS7_ILi64EEENS7_ILi192EEEEEELi192ENS_6half_tEfNS_4arch4Sm80ELb0ELb1ELb1ELb1ELb1ELb0ELb1ELb1EEENS1_21CollectiveEpilogueFwdINS6_IJS8_SA_S9_EEENS6_IJNS7_ILi1EEESI_SI_EEESC_SE_Li256ELb1ELb1ELb1ELb0EEENS1_36VarlenDynamicPersistentTileSchedulerILi128ELi64ELi256ELi256ELb1ELb1ELb0ELb1ELb0ELb1EEEEEEEEEvNT_6ParamsE:
	.zero		1976


//--------------------- .nv.constant0._ZN7cutlass13device_kernelIN5flash19enable_sm80_to_sm89INS1_16FlashAttnFwdSm80INS1_25CollectiveMainloopFwdSm80ILi8ELi2ELb0EN4cute5tupleIJNS5_1CILi128EEENS7_ILi64EEENS7_ILi192EEEEEELi192ENS_6half_tEfNS_4arch4Sm80ELb0ELb1ELb1ELb1ELb1ELb1ELb1ELb1EEENS1_21CollectiveEpilogueFwdINS6_IJS8_SA_S9_EEENS6_IJNS7_ILi1EEESI_SI_EEESC_SE_Li256ELb1ELb1ELb1ELb0EEENS1_36VarlenDynamicPersistentTileSchedulerILi128ELi64ELi256ELi256ELb1ELb1ELb0ELb1ELb0ELb1EEEEEEEEEvNT_6ParamsE --------------------------
	.section	.nv.constant0._ZN7cutlass13device_kernelIN5flash19enable_sm80_to_sm89INS1_16FlashAttnFwdSm80INS1_25CollectiveMainloopFwdSm80ILi8ELi2ELb0EN4cute5tupleIJNS5_1CILi128EEENS7_ILi64EEENS7_ILi192EEEEEELi192ENS_6half_tEfNS_4arch4Sm80ELb0ELb1ELb1ELb1ELb1ELb1ELb1ELb1EEENS1_21CollectiveEpilogueFwdINS6_IJS8_SA_S9_EEENS6_IJNS7_ILi1EEESI_SI_EEESC_SE_Li256ELb1ELb1ELb1ELb0EEENS1_36VarlenDynamicPersistentTileSchedulerILi128ELi64ELi256ELi256ELb1ELb1ELb0ELb1ELb0ELb1EEEEEEEEEvNT_6ParamsE,"a",@progbits
	.sectionflags	@""
	.align	4
.nv.constant0._ZN7cutlass13device_kernelIN5flash19enable_sm80_to_sm89INS1_16FlashAttnFwdSm80INS1_25CollectiveMainloopFwdSm80ILi8ELi2ELb0EN4cute5tupleIJNS5_1CILi128EEENS7_ILi64EEENS7_ILi192EEEEEELi192ENS_6half_tEfNS_4arch4Sm80ELb0ELb1ELb1ELb1ELb1ELb1ELb1ELb1EEENS1_21CollectiveEpilogueFwdINS6_IJS8_SA_S9_EEENS6_IJNS7_ILi1EEESI_SI_EEESC_SE_Li256ELb1ELb1ELb1ELb0EEENS1_36VarlenDynamicPersistentTileSchedulerILi128ELi64ELi256ELi256ELb1ELb1ELb0ELb1ELb0ELb1EEEEEEEEEvNT_6ParamsE:
	.zero		1976


//--------------------- .nv.constant0._ZN7cutlass13device_kernelIN5flash19enable_sm80_to_sm89INS1_16FlashAttnFwdSm80INS1_25CollectiveMainloopFwdSm80ILi8ELi2ELb0EN4cute5tupleIJNS5_1CILi128EEENS7_ILi64EEENS7_ILi192EEEEEELi192ENS_6half_tEfNS_4arch4Sm80ELb1ELb0ELb1ELb0ELb1ELb0ELb1ELb1EEENS1_21CollectiveEpilogueFwdINS6_IJS8_SA_S9_EEENS6_IJNS7_ILi1EEESI_SI_EEESC_SE_Li256ELb0ELb1ELb1ELb0EEENS1_30DynamicPersistentTileSchedulerILi256ELi256ELb1ELb1ELb0EEEEEEEEEvNT_6ParamsE --------------------------
	.section	.nv.constant0._ZN7cutlass13device_kernelIN5flash19enable_sm80_to_sm89INS1_16FlashAttnFwdSm80INS1_25CollectiveMainloopFwdSm80ILi8ELi2ELb0EN4cute5tupleIJNS5_1CILi128EEENS7_ILi64EEENS7_ILi192EEEEEELi192ENS_6half_tEfNS_4arch4Sm80ELb1ELb0ELb1ELb0ELb1ELb0ELb1ELb1EEENS1_21CollectiveEpilogueFwdINS6_IJS8_SA_S9_EEENS6_IJNS7_ILi1EEESI_SI_EEESC_SE_Li256ELb0ELb1ELb1ELb0EEENS1_30DynamicPersistentTileSchedulerILi256ELi256ELb1ELb1ELb0EEEEEEEEEvNT_6ParamsE,"a",@progbits
	.sectionflags	@""
	.align	4
.nv.constant0._ZN7cutlass13device_kernelIN5flash19enable_sm80_to_sm89INS1_16FlashAttnFwdSm80INS1_25CollectiveMainloopFwdSm80ILi8ELi2ELb0EN4cute5tupleIJNS5_1CILi128EEENS7_ILi64EEENS7_ILi192EEEEEELi192ENS_6half_tEfNS_4arch4Sm80ELb1ELb0ELb1ELb0ELb1ELb0ELb1ELb1EEENS1_21CollectiveEpilogueFwdINS6_IJS8_SA_S9_EEENS6_IJNS7_ILi1EEESI_SI_EEESC_SE_Li256ELb0ELb1ELb1ELb0EEENS1_30DynamicPersistentTileSchedulerILi256ELi256ELb1ELb1ELb0EEEEEEEEEvNT_6ParamsE:
	.zero		1960


//--------------------- .nv.constant0._ZN7cutlass13device_kernelIN5flash19enable_sm80_to_sm89INS1_16FlashAttnFwdSm80INS1_25CollectiveMainloopFwdSm80ILi8ELi2ELb0EN4cute5tupleIJNS5_1CILi128EEENS7_ILi64EEENS7_ILi192EEEEEELi192ENS_6half_tEfNS_4arch4Sm80ELb1ELb0ELb1ELb1ELb1ELb0ELb1ELb1EEENS1_21CollectiveEpilogueFwdINS6_IJS8_SA_S9_EEENS6_IJNS7_ILi1EEESI_SI_EEESC_SE_Li256ELb1ELb1ELb1ELb0EEENS1_36VarlenDynamicPersistentTileSchedulerILi128ELi64ELi256ELi256ELb1ELb1ELb0ELb1ELb1ELb1EEEEEEEEEvNT_6ParamsE --------------------------
	.section	.nv.constant0._ZN7cutlass13device_kernelIN5flash19enable_sm80_to_sm89INS1_16FlashAttnFwdSm80INS1_25CollectiveMainloopFwdSm80ILi8ELi2ELb0EN4cute5tupleIJNS5_1CILi128EEENS7_ILi64EEENS7_ILi192EEEEEELi192ENS_6half_tEfNS_4arch4Sm80ELb1ELb0ELb1ELb1ELb1ELb0ELb1ELb1EEENS1_21CollectiveEpilogueFwdINS6_IJS8_SA_S9_EEENS6_IJNS7_ILi1EEESI_SI_EEESC_SE_Li256ELb1ELb1ELb1ELb0EEENS1_36VarlenDynamicPersistentTileSchedulerILi128ELi64ELi256ELi256ELb1ELb1ELb0ELb1ELb1ELb1EEEEEEEEEvNT_6ParamsE,"a",@progbits
	.sectionflags	@""
	.align	4
.nv.constant0._ZN7cutlass13device_kernelIN5flash19enable_sm80_to_sm89INS1_16FlashAttnFwdSm80INS1_25CollectiveMainloopFwdSm80ILi8ELi2ELb0EN4cute5tupleIJNS5_1CILi128EEENS7_ILi64EEENS7_ILi192EEEEEELi192ENS_6half_tEfNS_4arch4Sm80ELb1ELb0ELb1ELb1ELb1ELb0ELb1ELb1EEENS1_21CollectiveEpilogueFwdINS6_IJS8_SA_S9_EEENS6_IJNS7_ILi1EEESI_SI_EEESC_SE_Li256ELb1ELb1ELb1ELb0EEENS1_36VarlenDynamicPersistentTileSchedulerILi128ELi64ELi256ELi256ELb1ELb1ELb0ELb1ELb1ELb1EEEEEEEEEvNT_6ParamsE:
	.zero		1976


//--------------------- .nv.constant0._ZN7cutlass13device_kernelIN5flash19enable_sm80_to_sm89INS1_16FlashAttnFwdSm80INS1_25CollectiveMainloopFwdSm80ILi8ELi2ELb0EN4cute5tupleIJNS5_1CILi128EEENS7_ILi64EEENS7_ILi192EEEEEELi192ENS_6half_tEfNS_4arch4Sm80ELb1ELb0ELb1ELb1ELb1ELb1ELb1ELb1EEENS1_21CollectiveEpilogueFwdINS6_IJS8_SA_S9_EEENS6_IJNS7_ILi1EEESI_SI_EEESC_SE_Li256ELb1ELb1ELb1ELb0EEENS1_36VarlenDynamicPersistentTileSchedulerILi128ELi64ELi256ELi256ELb1ELb1ELb0ELb1ELb1ELb1EEEEEEEEEvNT_6ParamsE --------------------------
	.section	.nv.constant0._ZN7cutlass13device_kernelIN5flash19enable_sm80_to_sm89INS1_16FlashAttnFwdSm80INS1_25CollectiveMainloopFwdSm80ILi8ELi2ELb0EN4cute5tupleIJNS5_1CILi128EEENS7_ILi64EEENS7_ILi192EEEEEELi192ENS_6half_tEfNS_4arch4Sm80ELb1ELb0ELb1ELb1ELb1ELb1ELb1ELb1EEENS1_21CollectiveEpilogueFwdINS6_IJS8_SA_S9_EEENS6_IJNS7_ILi1EEESI_SI_EEESC_SE_Li256ELb1ELb1ELb1ELb0EEENS1_36VarlenDynamicPersistentTileSchedulerILi128ELi64ELi256ELi256ELb1ELb1ELb0ELb1ELb1ELb1EEEEEEEEEvNT_6ParamsE,"a",@progbits
	.sectionflags	@""
	.align	4
.nv.constant0._ZN7cutlass13device_kernelIN5flash19enable_sm80_to_sm89INS1_16FlashAttnFwdSm80INS1_25CollectiveMainloopFwdSm80ILi8ELi2ELb0EN4cute5tupleIJNS5_1CILi128EEENS7_ILi64EEENS7_ILi192EEEEEELi192ENS_6half_tEfNS_4arch4Sm80ELb1ELb0ELb1ELb1ELb1ELb1ELb1ELb1EEENS1_21CollectiveEpilogueFwdINS6_IJS8_SA_S9_EEENS6_IJNS7_ILi1EEESI_SI_EEESC_SE_Li256ELb1ELb1ELb1ELb0EEENS1_36VarlenDynamicPersistentTileSchedulerILi128ELi64ELi256ELi256ELb1ELb1ELb0ELb1ELb1ELb1EEEEEEEEEvNT_6ParamsE:
	.zero		1976


//--------------------- SYMBOLS --------------------------

	.type		.nv.reservedSmem.offset0,@object
	.size		.nv.reservedSmem.offset0,0x4
